//
// Generated by NVIDIA NVVM Compiler
//
// Compiler Build ID: CL-36424714
// Cuda compilation tools, release 13.0, V13.0.88
// Based on NVVM 20.0.0
//

.version 9.0
.target sm_100
.address_size 64

	// .globl	_Z6phase1Piii
.extern .shared .align 16 .b8 shared_block[];

.visible .entry _Z6phase1Piii(
	.param .u64 .ptr .align 1 _Z6phase1Piii_param_0,
	.param .u32 _Z6phase1Piii_param_1,
	.param .u32 _Z6phase1Piii_param_2
)
{
	.reg .pred 	%p<3>;
	.reg .b32 	%r<187>;
	.reg .b64 	%rd<5>;

	ld.param.u64 	%rd2, [_Z6phase1Piii_param_0];
	ld.param.u32 	%r10, [_Z6phase1Piii_param_1];
	ld.param.u32 	%r11, [_Z6phase1Piii_param_2];
	cvta.to.global.u64 	%rd3, %rd2;
	mov.u32 	%r1, %tid.x;
	mov.u32 	%r2, %tid.y;
	shl.b32 	%r12, %r10, 5;
	add.s32 	%r3, %r12, %r2;
	add.s32 	%r13, %r12, %r1;
	max.s32 	%r14, %r3, %r13;
	setp.ge.s32 	%p1, %r14, %r11;
	mad.lo.s32 	%r15, %r3, %r11, %r13;
	mul.wide.s32 	%rd4, %r15, 4;
	add.s64 	%rd1, %rd3, %rd4;
	mov.b32 	%r186, 1073741823;
	@%p1 bra 	$L__BB0_2;
	ld.global.u32 	%r186, [%rd1];
$L__BB0_2:
	shl.b32 	%r16, %r2, 5;
	add.s32 	%r17, %r16, %r1;
	shl.b32 	%r18, %r17, 2;
	mov.u32 	%r19, shared_block;
	add.s32 	%r7, %r19, %r18;
	st.shared.u32 	[%r7], %r186;
	bar.sync 	0;
	shl.b32 	%r20, %r2, 7;
	add.s32 	%r21, %r19, %r20;
	ld.shared.u32 	%r22, [%r21];
	shl.b32 	%r23, %r1, 2;
	add.s32 	%r24, %r19, %r23;
	ld.shared.u32 	%r25, [%r24];
	add.s32 	%r26, %r25, %r22;
	ld.shared.u32 	%r27, [%r7];
	min.s32 	%r28, %r26, %r27;
	st.shared.u32 	[%r7], %r28;
	bar.sync 	0;
	ld.shared.u32 	%r29, [%r21+4];
	ld.shared.u32 	%r30, [%r24+128];
	add.s32 	%r31, %r30, %r29;
	ld.shared.u32 	%r32, [%r7];
	min.s32 	%r33, %r31, %r32;
	st.shared.u32 	[%r7], %r33;
	bar.sync 	0;
	ld.shared.u32 	%r34, [%r21+8];
	ld.shared.u32 	%r35, [%r24+256];
	add.s32 	%r36, %r35, %r34;
	ld.shared.u32 	%r37, [%r7];
	min.s32 	%r38, %r36, %r37;
	st.shared.u32 	[%r7], %r38;
	bar.sync 	0;
	ld.shared.u32 	%r39, [%r21+12];
	ld.shared.u32 	%r40, [%r24+384];
	add.s32 	%r41, %r40, %r39;
	ld.shared.u32 	%r42, [%r7];
	min.s32 	%r43, %r41, %r42;
	st.shared.u32 	[%r7], %r43;
	bar.sync 	0;
	ld.shared.u32 	%r44, [%r21+16];
	ld.shared.u32 	%r45, [%r24+512];
	add.s32 	%r46, %r45, %r44;
	ld.shared.u32 	%r47, [%r7];
	min.s32 	%r48, %r46, %r47;
	st.shared.u32 	[%r7], %r48;
	bar.sync 	0;
	ld.shared.u32 	%r49, [%r21+20];
	ld.shared.u32 	%r50, [%r24+640];
	add.s32 	%r51, %r50, %r49;
	ld.shared.u32 	%r52, [%r7];
	min.s32 	%r53, %r51, %r52;
	st.shared.u32 	[%r7], %r53;
	bar.sync 	0;
	ld.shared.u32 	%r54, [%r21+24];
	ld.shared.u32 	%r55, [%r24+768];
	add.s32 	%r56, %r55, %r54;
	ld.shared.u32 	%r57, [%r7];
	min.s32 	%r58, %r56, %r57;
	st.shared.u32 	[%r7], %r58;
	bar.sync 	0;
	ld.shared.u32 	%r59, [%r21+28];
	ld.shared.u32 	%r60, [%r24+896];
	add.s32 	%r61, %r60, %r59;
	ld.shared.u32 	%r62, [%r7];
	min.s32 	%r63, %r61, %r62;
	st.shared.u32 	[%r7], %r63;
	bar.sync 	0;
	ld.shared.u32 	%r64, [%r21+32];
	ld.shared.u32 	%r65, [%r24+1024];
	add.s32 	%r66, %r65, %r64;
	ld.shared.u32 	%r67, [%r7];
	min.s32 	%r68, %r66, %r67;
	st.shared.u32 	[%r7], %r68;
	bar.sync 	0;
	ld.shared.u32 	%r69, [%r21+36];
	ld.shared.u32 	%r70, [%r24+1152];
	add.s32 	%r71, %r70, %r69;
	ld.shared.u32 	%r72, [%r7];
	min.s32 	%r73, %r71, %r72;
	st.shared.u32 	[%r7], %r73;
	bar.sync 	0;
	ld.shared.u32 	%r74, [%r21+40];
	ld.shared.u32 	%r75, [%r24+1280];
	add.s32 	%r76, %r75, %r74;
	ld.shared.u32 	%r77, [%r7];
	min.s32 	%r78, %r76, %r77;
	st.shared.u32 	[%r7], %r78;
	bar.sync 	0;
	ld.shared.u32 	%r79, [%r21+44];
	ld.shared.u32 	%r80, [%r24+1408];
	add.s32 	%r81, %r80, %r79;
	ld.shared.u32 	%r82, [%r7];
	min.s32 	%r83, %r81, %r82;
	st.shared.u32 	[%r7], %r83;
	bar.sync 	0;
	ld.shared.u32 	%r84, [%r21+48];
	ld.shared.u32 	%r85, [%r24+1536];
	add.s32 	%r86, %r85, %r84;
	ld.shared.u32 	%r87, [%r7];
	min.s32 	%r88, %r86, %r87;
	st.shared.u32 	[%r7], %r88;
	bar.sync 	0;
	ld.shared.u32 	%r89, [%r21+52];
	ld.shared.u32 	%r90, [%r24+1664];
	add.s32 	%r91, %r90, %r89;
	ld.shared.u32 	%r92, [%r7];
	min.s32 	%r93, %r91, %r92;
	st.shared.u32 	[%r7], %r93;
	bar.sync 	0;
	ld.shared.u32 	%r94, [%r21+56];
	ld.shared.u32 	%r95, [%r24+1792];
	add.s32 	%r96, %r95, %r94;
	ld.shared.u32 	%r97, [%r7];
	min.s32 	%r98, %r96, %r97;
	st.shared.u32 	[%r7], %r98;
	bar.sync 	0;
	ld.shared.u32 	%r99, [%r21+60];
	ld.shared.u32 	%r100, [%r24+1920];
	add.s32 	%r101, %r100, %r99;
	ld.shared.u32 	%r102, [%r7];
	min.s32 	%r103, %r101, %r102;
	st.shared.u32 	[%r7], %r103;
	bar.sync 	0;
	ld.shared.u32 	%r104, [%r21+64];
	ld.shared.u32 	%r105, [%r24+2048];
	add.s32 	%r106, %r105, %r104;
	ld.shared.u32 	%r107, [%r7];
	min.s32 	%r108, %r106, %r107;
	st.shared.u32 	[%r7], %r108;
	bar.sync 	0;
	ld.shared.u32 	%r109, [%r21+68];
	ld.shared.u32 	%r110, [%r24+2176];
	add.s32 	%r111, %r110, %r109;
	ld.shared.u32 	%r112, [%r7];
	min.s32 	%r113, %r111, %r112;
	st.shared.u32 	[%r7], %r113;
	bar.sync 	0;
	ld.shared.u32 	%r114, [%r21+72];
	ld.shared.u32 	%r115, [%r24+2304];
	add.s32 	%r116, %r115, %r114;
	ld.shared.u32 	%r117, [%r7];
	min.s32 	%r118, %r116, %r117;
	st.shared.u32 	[%r7], %r118;
	bar.sync 	0;
	ld.shared.u32 	%r119, [%r21+76];
	ld.shared.u32 	%r120, [%r24+2432];
	add.s32 	%r121, %r120, %r119;
	ld.shared.u32 	%r122, [%r7];
	min.s32 	%r123, %r121, %r122;
	st.shared.u32 	[%r7], %r123;
	bar.sync 	0;
	ld.shared.u32 	%r124, [%r21+80];
	ld.shared.u32 	%r125, [%r24+2560];
	add.s32 	%r126, %r125, %r124;
	ld.shared.u32 	%r127, [%r7];
	min.s32 	%r128, %r126, %r127;
	st.shared.u32 	[%r7], %r128;
	bar.sync 	0;
	ld.shared.u32 	%r129, [%r21+84];
	ld.shared.u32 	%r130, [%r24+2688];
	add.s32 	%r131, %r130, %r129;
	ld.shared.u32 	%r132, [%r7];
	min.s32 	%r133, %r131, %r132;
	st.shared.u32 	[%r7], %r133;
	bar.sync 	0;
	ld.shared.u32 	%r134, [%r21+88];
	ld.shared.u32 	%r135, [%r24+2816];
	add.s32 	%r136, %r135, %r134;
	ld.shared.u32 	%r137, [%r7];
	min.s32 	%r138, %r136, %r137;
	st.shared.u32 	[%r7], %r138;
	bar.sync 	0;
	ld.shared.u32 	%r139, [%r21+92];
	ld.shared.u32 	%r140, [%r24+2944];
	add.s32 	%r141, %r140, %r139;
	ld.shared.u32 	%r142, [%r7];
	min.s32 	%r143, %r141, %r142;
	st.shared.u32 	[%r7], %r143;
	bar.sync 	0;
	ld.shared.u32 	%r144, [%r21+96];
	ld.shared.u32 	%r145, [%r24+3072];
	add.s32 	%r146, %r145, %r144;
	ld.shared.u32 	%r147, [%r7];
	min.s32 	%r148, %r146, %r147;
	st.shared.u32 	[%r7], %r148;
	bar.sync 	0;
	ld.shared.u32 	%r149, [%r21+100];
	ld.shared.u32 	%r150, [%r24+3200];
	add.s32 	%r151, %r150, %r149;
	ld.shared.u32 	%r152, [%r7];
	min.s32 	%r153, %r151, %r152;
	st.shared.u32 	[%r7], %r153;
	bar.sync 	0;
	ld.shared.u32 	%r154, [%r21+104];
	ld.shared.u32 	%r155, [%r24+3328];
	add.s32 	%r156, %r155, %r154;
	ld.shared.u32 	%r157, [%r7];
	min.s32 	%r158, %r156, %r157;
	st.shared.u32 	[%r7], %r158;
	bar.sync 	0;
	ld.shared.u32 	%r159, [%r21+108];
	ld.shared.u32 	%r160, [%r24+3456];
	add.s32 	%r161, %r160, %r159;
	ld.shared.u32 	%r162, [%r7];
	min.s32 	%r163, %r161, %r162;
	st.shared.u32 	[%r7], %r163;
	bar.sync 	0;
	ld.shared.u32 	%r164, [%r21+112];
	ld.shared.u32 	%r165, [%r24+3584];
	add.s32 	%r166, %r165, %r164;
	ld.shared.u32 	%r167, [%r7];
	min.s32 	%r168, %r166, %r167;
	st.shared.u32 	[%r7], %r168;
	bar.sync 	0;
	ld.shared.u32 	%r169, [%r21+116];
	ld.shared.u32 	%r170, [%r24+3712];
	add.s32 	%r171, %r170, %r169;
	ld.shared.u32 	%r172, [%r7];
	min.s32 	%r173, %r171, %r172;
	st.shared.u32 	[%r7], %r173;
	bar.sync 	0;
	ld.shared.u32 	%r174, [%r21+120];
	ld.shared.u32 	%r175, [%r24+3840];
	add.s32 	%r176, %r175, %r174;
	ld.shared.u32 	%r177, [%r7];
	min.s32 	%r178, %r176, %r177;
	st.shared.u32 	[%r7], %r178;
	bar.sync 	0;
	ld.shared.u32 	%r179, [%r21+124];
	ld.shared.u32 	%r180, [%r24+3968];
	add.s32 	%r181, %r180, %r179;
	ld.shared.u32 	%r182, [%r7];
	min.s32 	%r183, %r181, %r182;
	st.shared.u32 	[%r7], %r183;
	bar.sync 	0;
	setp.ge.s32 	%p2, %r14, %r11;
	@%p2 bra 	$L__BB0_4;
	ld.shared.u32 	%r185, [%r7];
	st.global.u32 	[%rd1], %r185;
$L__BB0_4:
	ret;

}
	// .globl	_Z6phase2Piii
.visible .entry _Z6phase2Piii(
	.param .u64 .ptr .align 1 _Z6phase2Piii_param_0,
	.param .u32 _Z6phase2Piii_param_1,
	.param .u32 _Z6phase2Piii_param_2
)
{
	.reg .pred 	%p<6>;
	.reg .b32 	%r<301>;
	.reg .b64 	%rd<7>;

	ld.param.u64 	%rd3, [_Z6phase2Piii_param_0];
	ld.param.u32 	%r16, [_Z6phase2Piii_param_1];
	ld.param.u32 	%r17, [_Z6phase2Piii_param_2];
	cvta.to.global.u64 	%rd1, %rd3;
	mov.u32 	%r1, %ctaid.x;
	setp.eq.s32 	%p1, %r1, %r16;
	@%p1 bra 	$L__BB1_8;
	mov.u32 	%r2, %tid.x;
	mov.u32 	%r3, %tid.y;
	shl.b32 	%r19, %r16, 5;
	add.s32 	%r4, %r19, %r3;
	add.s32 	%r20, %r19, %r2;
	max.s32 	%r21, %r4, %r20;
	setp.ge.s32 	%p2, %r21, %r17;
	mov.b32 	%r299, 1073741823;
	@%p2 bra 	$L__BB1_3;
	mad.lo.s32 	%r22, %r4, %r17, %r20;
	mul.wide.s32 	%rd4, %r22, 4;
	add.s64 	%rd5, %rd1, %rd4;
	ld.global.u32 	%r299, [%rd5];
$L__BB1_3:
	shl.b32 	%r8, %r3, 5;
	add.s32 	%r23, %r8, %r2;
	shl.b32 	%r24, %r23, 2;
	mov.u32 	%r25, shared_block;
	add.s32 	%r9, %r25, %r24;
	st.shared.u32 	[%r9], %r299;
	mov.u32 	%r10, %ctaid.y;
	setp.eq.s32 	%p3, %r10, 0;
	shl.b32 	%r26, %r1, 5;
	add.s32 	%r27, %r26, %r2;
	add.s32 	%r28, %r26, %r3;
	selp.b32 	%r11, %r4, %r28, %p3;
	selp.b32 	%r29, %r27, %r20, %p3;
	max.s32 	%r30, %r11, %r29;
	setp.ge.s32 	%p4, %r30, %r17;
	@%p4 bra 	$L__BB1_8;
	setp.eq.s32 	%p5, %r10, 0;
	mad.lo.s32 	%r31, %r11, %r17, %r29;
	mul.wide.s32 	%rd6, %r31, 4;
	add.s64 	%rd2, %rd1, %rd6;
	ld.global.u32 	%r32, [%rd2];
	st.shared.u32 	[%r9+4096], %r32;
	bar.sync 	0;
	@%p5 bra 	$L__BB1_6;
	ld.shared.u32 	%r33, [%r9+4096];
	shl.b32 	%r34, %r8, 2;
	add.s32 	%r36, %r25, %r34;
	ld.shared.u32 	%r37, [%r36+4096];
	shl.b32 	%r38, %r2, 2;
	add.s32 	%r39, %r25, %r38;
	ld.shared.u32 	%r40, [%r39];
	add.s32 	%r41, %r40, %r37;
	min.s32 	%r42, %r41, %r33;
	st.shared.u32 	[%r9+4096], %r42;
	ld.shared.u32 	%r43, [%r36+4100];
	ld.shared.u32 	%r44, [%r39+128];
	add.s32 	%r45, %r44, %r43;
	min.s32 	%r46, %r45, %r42;
	st.shared.u32 	[%r9+4096], %r46;
	ld.shared.u32 	%r47, [%r36+4104];
	ld.shared.u32 	%r48, [%r39+256];
	add.s32 	%r49, %r48, %r47;
	min.s32 	%r50, %r49, %r46;
	st.shared.u32 	[%r9+4096], %r50;
	ld.shared.u32 	%r51, [%r36+4108];
	ld.shared.u32 	%r52, [%r39+384];
	add.s32 	%r53, %r52, %r51;
	min.s32 	%r54, %r53, %r50;
	st.shared.u32 	[%r9+4096], %r54;
	ld.shared.u32 	%r55, [%r36+4112];
	ld.shared.u32 	%r56, [%r39+512];
	add.s32 	%r57, %r56, %r55;
	min.s32 	%r58, %r57, %r54;
	st.shared.u32 	[%r9+4096], %r58;
	ld.shared.u32 	%r59, [%r36+4116];
	ld.shared.u32 	%r60, [%r39+640];
	add.s32 	%r61, %r60, %r59;
	min.s32 	%r62, %r61, %r58;
	st.shared.u32 	[%r9+4096], %r62;
	ld.shared.u32 	%r63, [%r36+4120];
	ld.shared.u32 	%r64, [%r39+768];
	add.s32 	%r65, %r64, %r63;
	min.s32 	%r66, %r65, %r62;
	st.shared.u32 	[%r9+4096], %r66;
	ld.shared.u32 	%r67, [%r36+4124];
	ld.shared.u32 	%r68, [%r39+896];
	add.s32 	%r69, %r68, %r67;
	min.s32 	%r70, %r69, %r66;
	st.shared.u32 	[%r9+4096], %r70;
	ld.shared.u32 	%r71, [%r36+4128];
	ld.shared.u32 	%r72, [%r39+1024];
	add.s32 	%r73, %r72, %r71;
	min.s32 	%r74, %r73, %r70;
	st.shared.u32 	[%r9+4096], %r74;
	ld.shared.u32 	%r75, [%r36+4132];
	ld.shared.u32 	%r76, [%r39+1152];
	add.s32 	%r77, %r76, %r75;
	min.s32 	%r78, %r77, %r74;
	st.shared.u32 	[%r9+4096], %r78;
	ld.shared.u32 	%r79, [%r36+4136];
	ld.shared.u32 	%r80, [%r39+1280];
	add.s32 	%r81, %r80, %r79;
	min.s32 	%r82, %r81, %r78;
	st.shared.u32 	[%r9+4096], %r82;
	ld.shared.u32 	%r83, [%r36+4140];
	ld.shared.u32 	%r84, [%r39+1408];
	add.s32 	%r85, %r84, %r83;
	min.s32 	%r86, %r85, %r82;
	st.shared.u32 	[%r9+4096], %r86;
	ld.shared.u32 	%r87, [%r36+4144];
	ld.shared.u32 	%r88, [%r39+1536];
	add.s32 	%r89, %r88, %r87;
	min.s32 	%r90, %r89, %r86;
	st.shared.u32 	[%r9+4096], %r90;
	ld.shared.u32 	%r91, [%r36+4148];
	ld.shared.u32 	%r92, [%r39+1664];
	add.s32 	%r93, %r92, %r91;
	min.s32 	%r94, %r93, %r90;
	st.shared.u32 	[%r9+4096], %r94;
	ld.shared.u32 	%r95, [%r36+4152];
	ld.shared.u32 	%r96, [%r39+1792];
	add.s32 	%r97, %r96, %r95;
	min.s32 	%r98, %r97, %r94;
	st.shared.u32 	[%r9+4096], %r98;
	ld.shared.u32 	%r99, [%r36+4156];
	ld.shared.u32 	%r100, [%r39+1920];
	add.s32 	%r101, %r100, %r99;
	min.s32 	%r102, %r101, %r98;
	st.shared.u32 	[%r9+4096], %r102;
	ld.shared.u32 	%r103, [%r36+4160];
	ld.shared.u32 	%r104, [%r39+2048];
	add.s32 	%r105, %r104, %r103;
	min.s32 	%r106, %r105, %r102;
	st.shared.u32 	[%r9+4096], %r106;
	ld.shared.u32 	%r107, [%r36+4164];
	ld.shared.u32 	%r108, [%r39+2176];
	add.s32 	%r109, %r108, %r107;
	min.s32 	%r110, %r109, %r106;
	st.shared.u32 	[%r9+4096], %r110;
	ld.shared.u32 	%r111, [%r36+4168];
	ld.shared.u32 	%r112, [%r39+2304];
	add.s32 	%r113, %r112, %r111;
	min.s32 	%r114, %r113, %r110;
	st.shared.u32 	[%r9+4096], %r114;
	ld.shared.u32 	%r115, [%r36+4172];
	ld.shared.u32 	%r116, [%r39+2432];
	add.s32 	%r117, %r116, %r115;
	min.s32 	%r118, %r117, %r114;
	st.shared.u32 	[%r9+4096], %r118;
	ld.shared.u32 	%r119, [%r36+4176];
	ld.shared.u32 	%r120, [%r39+2560];
	add.s32 	%r121, %r120, %r119;
	min.s32 	%r122, %r121, %r118;
	st.shared.u32 	[%r9+4096], %r122;
	ld.shared.u32 	%r123, [%r36+4180];
	ld.shared.u32 	%r124, [%r39+2688];
	add.s32 	%r125, %r124, %r123;
	min.s32 	%r126, %r125, %r122;
	st.shared.u32 	[%r9+4096], %r126;
	ld.shared.u32 	%r127, [%r36+4184];
	ld.shared.u32 	%r128, [%r39+2816];
	add.s32 	%r129, %r128, %r127;
	min.s32 	%r130, %r129, %r126;
	st.shared.u32 	[%r9+4096], %r130;
	ld.shared.u32 	%r131, [%r36+4188];
	ld.shared.u32 	%r132, [%r39+2944];
	add.s32 	%r133, %r132, %r131;
	min.s32 	%r134, %r133, %r130;
	st.shared.u32 	[%r9+4096], %r134;
	ld.shared.u32 	%r135, [%r36+4192];
	ld.shared.u32 	%r136, [%r39+3072];
	add.s32 	%r137, %r136, %r135;
	min.s32 	%r138, %r137, %r134;
	st.shared.u32 	[%r9+4096], %r138;
	ld.shared.u32 	%r139, [%r36+4196];
	ld.shared.u32 	%r140, [%r39+3200];
	add.s32 	%r141, %r140, %r139;
	min.s32 	%r142, %r141, %r138;
	st.shared.u32 	[%r9+4096], %r142;
	ld.shared.u32 	%r143, [%r36+4200];
	ld.shared.u32 	%r144, [%r39+3328];
	add.s32 	%r145, %r144, %r143;
	min.s32 	%r146, %r145, %r142;
	st.shared.u32 	[%r9+4096], %r146;
	ld.shared.u32 	%r147, [%r36+4204];
	ld.shared.u32 	%r148, [%r39+3456];
	add.s32 	%r149, %r148, %r147;
	min.s32 	%r150, %r149, %r146;
	st.shared.u32 	[%r9+4096], %r150;
	ld.shared.u32 	%r151, [%r36+4208];
	ld.shared.u32 	%r152, [%r39+3584];
	add.s32 	%r153, %r152, %r151;
	min.s32 	%r154, %r153, %r150;
	st.shared.u32 	[%r9+4096], %r154;
	ld.shared.u32 	%r155, [%r36+4212];
	ld.shared.u32 	%r156, [%r39+3712];
	add.s32 	%r157, %r156, %r155;
	min.s32 	%r158, %r157, %r154;
	st.shared.u32 	[%r9+4096], %r158;
	ld.shared.u32 	%r159, [%r36+4216];
	ld.shared.u32 	%r160, [%r39+3840];
	add.s32 	%r161, %r160, %r159;
	min.s32 	%r162, %r161, %r158;
	st.shared.u32 	[%r9+4096], %r162;
	ld.shared.u32 	%r163, [%r36+4220];
	ld.shared.u32 	%r164, [%r39+3968];
	add.s32 	%r165, %r164, %r163;
	min.s32 	%r300, %r165, %r162;
	bra.uni 	$L__BB1_7;
$L__BB1_6:
	ld.shared.u32 	%r166, [%r9+4096];
	shl.b32 	%r167, %r8, 2;
	add.s32 	%r169, %r25, %r167;
	ld.shared.u32 	%r170, [%r169];
	shl.b32 	%r171, %r2, 2;
	add.s32 	%r172, %r25, %r171;
	ld.shared.u32 	%r173, [%r172+4096];
	add.s32 	%r174, %r173, %r170;
	min.s32 	%r175, %r174, %r166;
	st.shared.u32 	[%r9+4096], %r175;
	ld.shared.u32 	%r176, [%r169+4];
	ld.shared.u32 	%r177, [%r172+4224];
	add.s32 	%r178, %r177, %r176;
	min.s32 	%r179, %r178, %r175;
	st.shared.u32 	[%r9+4096], %r179;
	ld.shared.u32 	%r180, [%r169+8];
	ld.shared.u32 	%r181, [%r172+4352];
	add.s32 	%r182, %r181, %r180;
	min.s32 	%r183, %r182, %r179;
	st.shared.u32 	[%r9+4096], %r183;
	ld.shared.u32 	%r184, [%r169+12];
	ld.shared.u32 	%r185, [%r172+4480];
	add.s32 	%r186, %r185, %r184;
	min.s32 	%r187, %r186, %r183;
	st.shared.u32 	[%r9+4096], %r187;
	ld.shared.u32 	%r188, [%r169+16];
	ld.shared.u32 	%r189, [%r172+4608];
	add.s32 	%r190, %r189, %r188;
	min.s32 	%r191, %r190, %r187;
	st.shared.u32 	[%r9+4096], %r191;
	ld.shared.u32 	%r192, [%r169+20];
	ld.shared.u32 	%r193, [%r172+4736];
	add.s32 	%r194, %r193, %r192;
	min.s32 	%r195, %r194, %r191;
	st.shared.u32 	[%r9+4096], %r195;
	ld.shared.u32 	%r196, [%r169+24];
	ld.shared.u32 	%r197, [%r172+4864];
	add.s32 	%r198, %r197, %r196;
	min.s32 	%r199, %r198, %r195;
	st.shared.u32 	[%r9+4096], %r199;
	ld.shared.u32 	%r200, [%r169+28];
	ld.shared.u32 	%r201, [%r172+4992];
	add.s32 	%r202, %r201, %r200;
	min.s32 	%r203, %r202, %r199;
	st.shared.u32 	[%r9+4096], %r203;
	ld.shared.u32 	%r204, [%r169+32];
	ld.shared.u32 	%r205, [%r172+5120];
	add.s32 	%r206, %r205, %r204;
	min.s32 	%r207, %r206, %r203;
	st.shared.u32 	[%r9+4096], %r207;
	ld.shared.u32 	%r208, [%r169+36];
	ld.shared.u32 	%r209, [%r172+5248];
	add.s32 	%r210, %r209, %r208;
	min.s32 	%r211, %r210, %r207;
	st.shared.u32 	[%r9+4096], %r211;
	ld.shared.u32 	%r212, [%r169+40];
	ld.shared.u32 	%r213, [%r172+5376];
	add.s32 	%r214, %r213, %r212;
	min.s32 	%r215, %r214, %r211;
	st.shared.u32 	[%r9+4096], %r215;
	ld.shared.u32 	%r216, [%r169+44];
	ld.shared.u32 	%r217, [%r172+5504];
	add.s32 	%r218, %r217, %r216;
	min.s32 	%r219, %r218, %r215;
	st.shared.u32 	[%r9+4096], %r219;
	ld.shared.u32 	%r220, [%r169+48];
	ld.shared.u32 	%r221, [%r172+5632];
	add.s32 	%r222, %r221, %r220;
	min.s32 	%r223, %r222, %r219;
	st.shared.u32 	[%r9+4096], %r223;
	ld.shared.u32 	%r224, [%r169+52];
	ld.shared.u32 	%r225, [%r172+5760];
	add.s32 	%r226, %r225, %r224;
	min.s32 	%r227, %r226, %r223;
	st.shared.u32 	[%r9+4096], %r227;
	ld.shared.u32 	%r228, [%r169+56];
	ld.shared.u32 	%r229, [%r172+5888];
	add.s32 	%r230, %r229, %r228;
	min.s32 	%r231, %r230, %r227;
	st.shared.u32 	[%r9+4096], %r231;
	ld.shared.u32 	%r232, [%r169+60];
	ld.shared.u32 	%r233, [%r172+6016];
	add.s32 	%r234, %r233, %r232;
	min.s32 	%r235, %r234, %r231;
	st.shared.u32 	[%r9+4096], %r235;
	ld.shared.u32 	%r236, [%r169+64];
	ld.shared.u32 	%r237, [%r172+6144];
	add.s32 	%r238, %r237, %r236;
	min.s32 	%r239, %r238, %r235;
	st.shared.u32 	[%r9+4096], %r239;
	ld.shared.u32 	%r240, [%r169+68];
	ld.shared.u32 	%r241, [%r172+6272];
	add.s32 	%r242, %r241, %r240;
	min.s32 	%r243, %r242, %r239;
	st.shared.u32 	[%r9+4096], %r243;
	ld.shared.u32 	%r244, [%r169+72];
	ld.shared.u32 	%r245, [%r172+6400];
	add.s32 	%r246, %r245, %r244;
	min.s32 	%r247, %r246, %r243;
	st.shared.u32 	[%r9+4096], %r247;
	ld.shared.u32 	%r248, [%r169+76];
	ld.shared.u32 	%r249, [%r172+6528];
	add.s32 	%r250, %r249, %r248;
	min.s32 	%r251, %r250, %r247;
	st.shared.u32 	[%r9+4096], %r251;
	ld.shared.u32 	%r252, [%r169+80];
	ld.shared.u32 	%r253, [%r172+6656];
	add.s32 	%r254, %r253, %r252;
	min.s32 	%r255, %r254, %r251;
	st.shared.u32 	[%r9+4096], %r255;
	ld.shared.u32 	%r256, [%r169+84];
	ld.shared.u32 	%r257, [%r172+6784];
	add.s32 	%r258, %r257, %r256;
	min.s32 	%r259, %r258, %r255;
	st.shared.u32 	[%r9+4096], %r259;
	ld.shared.u32 	%r260, [%r169+88];
	ld.shared.u32 	%r261, [%r172+6912];
	add.s32 	%r262, %r261, %r260;
	min.s32 	%r263, %r262, %r259;
	st.shared.u32 	[%r9+4096], %r263;
	ld.shared.u32 	%r264, [%r169+92];
	ld.shared.u32 	%r265, [%r172+7040];
	add.s32 	%r266, %r265, %r264;
	min.s32 	%r267, %r266, %r263;
	st.shared.u32 	[%r9+4096], %r267;
	ld.shared.u32 	%r268, [%r169+96];
	ld.shared.u32 	%r269, [%r172+7168];
	add.s32 	%r270, %r269, %r268;
	min.s32 	%r271, %r270, %r267;
	st.shared.u32 	[%r9+4096], %r271;
	ld.shared.u32 	%r272, [%r169+100];
	ld.shared.u32 	%r273, [%r172+7296];
	add.s32 	%r274, %r273, %r272;
	min.s32 	%r275, %r274, %r271;
	st.shared.u32 	[%r9+4096], %r275;
	ld.shared.u32 	%r276, [%r169+104];
	ld.shared.u32 	%r277, [%r172+7424];
	add.s32 	%r278, %r277, %r276;
	min.s32 	%r279, %r278, %r275;
	st.shared.u32 	[%r9+4096], %r279;
	ld.shared.u32 	%r280, [%r169+108];
	ld.shared.u32 	%r281, [%r172+7552];
	add.s32 	%r282, %r281, %r280;
	min.s32 	%r283, %r282, %r279;
	st.shared.u32 	[%r9+4096], %r283;
	ld.shared.u32 	%r284, [%r169+112];
	ld.shared.u32 	%r285, [%r172+7680];
	add.s32 	%r286, %r285, %r284;
	min.s32 	%r287, %r286, %r283;
	st.shared.u32 	[%r9+4096], %r287;
	ld.shared.u32 	%r288, [%r169+116];
	ld.shared.u32 	%r289, [%r172+7808];
	add.s32 	%r290, %r289, %r288;
	min.s32 	%r291, %r290, %r287;
	st.shared.u32 	[%r9+4096], %r291;
	ld.shared.u32 	%r292, [%r169+120];
	ld.shared.u32 	%r293, [%r172+7936];
	add.s32 	%r294, %r293, %r292;
	min.s32 	%r295, %r294, %r291;
	st.shared.u32 	[%r9+4096], %r295;
	ld.shared.u32 	%r296, [%r169+124];
	ld.shared.u32 	%r297, [%r172+8064];
	add.s32 	%r298, %r297, %r296;
	min.s32 	%r300, %r298, %r295;
$L__BB1_7:
	st.shared.u32 	[%r9+4096], %r300;
	st.global.u32 	[%rd2], %r300;
$L__BB1_8:
	ret;

}
	// .globl	_Z6phase3Piii
.visible .entry _Z6phase3Piii(
	.param .u64 .ptr .align 1 _Z6phase3Piii_param_0,
	.param .u32 _Z6phase3Piii_param_1,
	.param .u32 _Z6phase3Piii_param_2
)
{
	.reg .pred 	%p<7>;
	.reg .b32 	%r<168>;
	.reg .b64 	%rd<9>;

	ld.param.u64 	%rd2, [_Z6phase3Piii_param_0];
	ld.param.u32 	%r15, [_Z6phase3Piii_param_1];
	ld.param.u32 	%r16, [_Z6phase3Piii_param_2];
	cvta.to.global.u64 	%rd1, %rd2;
	mov.u32 	%r1, %ctaid.x;
	setp.eq.s32 	%p1, %r1, %r15;
	mov.u32 	%r2, %ctaid.y;
	setp.eq.s32 	%p2, %r2, %r15;
	or.pred  	%p3, %p1, %p2;
	@%p3 bra 	$L__BB2_7;
	mov.u32 	%r3, %tid.x;
	mov.u32 	%r4, %tid.y;
	mov.u32 	%r18, %ntid.y;
	mad.lo.s32 	%r5, %r2, %r18, %r4;
	mov.u32 	%r19, %ntid.x;
	mad.lo.s32 	%r6, %r1, %r19, %r3;
	shl.b32 	%r20, %r15, 5;
	add.s32 	%r21, %r20, %r3;
	add.s32 	%r8, %r20, %r4;
	max.s32 	%r22, %r5, %r21;
	setp.ge.s32 	%p4, %r22, %r16;
	mov.b32 	%r166, 1073741823;
	@%p4 bra 	$L__BB2_3;
	mad.lo.s32 	%r23, %r16, %r5, %r21;
	mul.wide.s32 	%rd3, %r23, 4;
	add.s64 	%rd4, %rd1, %rd3;
	ld.global.u32 	%r166, [%rd4];
$L__BB2_3:
	shl.b32 	%r11, %r4, 5;
	add.s32 	%r25, %r11, %r3;
	shl.b32 	%r26, %r25, 2;
	mov.u32 	%r27, shared_block;
	add.s32 	%r12, %r27, %r26;
	st.shared.u32 	[%r12], %r166;
	mov.b32 	%r167, 1073741823;
	max.s32 	%r28, %r6, %r8;
	setp.ge.s32 	%p5, %r28, %r16;
	@%p5 bra 	$L__BB2_5;
	mad.lo.s32 	%r29, %r8, %r16, %r6;
	mul.wide.s32 	%rd5, %r29, 4;
	add.s64 	%rd6, %rd1, %rd5;
	ld.global.u32 	%r167, [%rd6];
$L__BB2_5:
	st.shared.u32 	[%r12+4096], %r167;
	bar.sync 	0;
	max.s32 	%r30, %r5, %r6;
	setp.ge.s32 	%p6, %r30, %r16;
	@%p6 bra 	$L__BB2_7;
	mad.lo.s32 	%r31, %r16, %r5, %r6;
	mul.wide.s32 	%rd7, %r31, 4;
	add.s64 	%rd8, %rd1, %rd7;
	ld.global.u32 	%r32, [%rd8];
	shl.b32 	%r33, %r11, 2;
	add.s32 	%r35, %r27, %r33;
	ld.shared.v4.u32 	{%r36, %r37, %r38, %r39}, [%r35];
	shl.b32 	%r40, %r3, 2;
	add.s32 	%r41, %r27, %r40;
	ld.shared.u32 	%r42, [%r41+4096];
	add.s32 	%r43, %r42, %r36;
	min.s32 	%r44, %r32, %r43;
	ld.shared.u32 	%r45, [%r41+4224];
	add.s32 	%r46, %r45, %r37;
	min.s32 	%r47, %r44, %r46;
	ld.shared.u32 	%r48, [%r41+4352];
	add.s32 	%r49, %r48, %r38;
	min.s32 	%r50, %r47, %r49;
	ld.shared.u32 	%r51, [%r41+4480];
	add.s32 	%r52, %r51, %r39;
	min.s32 	%r53, %r50, %r52;
	ld.shared.v4.u32 	{%r54, %r55, %r56, %r57}, [%r35+16];
	ld.shared.u32 	%r58, [%r41+4608];
	add.s32 	%r59, %r58, %r54;
	min.s32 	%r60, %r53, %r59;
	ld.shared.u32 	%r61, [%r41+4736];
	add.s32 	%r62, %r61, %r55;
	min.s32 	%r63, %r60, %r62;
	ld.shared.u32 	%r64, [%r41+4864];
	add.s32 	%r65, %r64, %r56;
	min.s32 	%r66, %r63, %r65;
	ld.shared.u32 	%r67, [%r41+4992];
	add.s32 	%r68, %r67, %r57;
	min.s32 	%r69, %r66, %r68;
	ld.shared.v4.u32 	{%r70, %r71, %r72, %r73}, [%r35+32];
	ld.shared.u32 	%r74, [%r41+5120];
	add.s32 	%r75, %r74, %r70;
	min.s32 	%r76, %r69, %r75;
	ld.shared.u32 	%r77, [%r41+5248];
	add.s32 	%r78, %r77, %r71;
	min.s32 	%r79, %r76, %r78;
	ld.shared.u32 	%r80, [%r41+5376];
	add.s32 	%r81, %r80, %r72;
	min.s32 	%r82, %r79, %r81;
	ld.shared.u32 	%r83, [%r41+5504];
	add.s32 	%r84, %r83, %r73;
	min.s32 	%r85, %r82, %r84;
	ld.shared.v4.u32 	{%r86, %r87, %r88, %r89}, [%r35+48];
	ld.shared.u32 	%r90, [%r41+5632];
	add.s32 	%r91, %r90, %r86;
	min.s32 	%r92, %r85, %r91;
	ld.shared.u32 	%r93, [%r41+5760];
	add.s32 	%r94, %r93, %r87;
	min.s32 	%r95, %r92, %r94;
	ld.shared.u32 	%r96, [%r41+5888];
	add.s32 	%r97, %r96, %r88;
	min.s32 	%r98, %r95, %r97;
	ld.shared.u32 	%r99, [%r41+6016];
	add.s32 	%r100, %r99, %r89;
	min.s32 	%r101, %r98, %r100;
	ld.shared.v4.u32 	{%r102, %r103, %r104, %r105}, [%r35+64];
	ld.shared.u32 	%r106, [%r41+6144];
	add.s32 	%r107, %r106, %r102;
	min.s32 	%r108, %r101, %r107;
	ld.shared.u32 	%r109, [%r41+6272];
	add.s32 	%r110, %r109, %r103;
	min.s32 	%r111, %r108, %r110;
	ld.shared.u32 	%r112, [%r41+6400];
	add.s32 	%r113, %r112, %r104;
	min.s32 	%r114, %r111, %r113;
	ld.shared.u32 	%r115, [%r41+6528];
	add.s32 	%r116, %r115, %r105;
	min.s32 	%r117, %r114, %r116;
	ld.shared.v4.u32 	{%r118, %r119, %r120, %r121}, [%r35+80];
	ld.shared.u32 	%r122, [%r41+6656];
	add.s32 	%r123, %r122, %r118;
	min.s32 	%r124, %r117, %r123;
	ld.shared.u32 	%r125, [%r41+6784];
	add.s32 	%r126, %r125, %r119;
	min.s32 	%r127, %r124, %r126;
	ld.shared.u32 	%r128, [%r41+6912];
	add.s32 	%r129, %r128, %r120;
	min.s32 	%r130, %r127, %r129;
	ld.shared.u32 	%r131, [%r41+7040];
	add.s32 	%r132, %r131, %r121;
	min.s32 	%r133, %r130, %r132;
	ld.shared.v4.u32 	{%r134, %r135, %r136, %r137}, [%r35+96];
	ld.shared.u32 	%r138, [%r41+7168];
	add.s32 	%r139, %r138, %r134;
	min.s32 	%r140, %r133, %r139;
	ld.shared.u32 	%r141, [%r41+7296];
	add.s32 	%r142, %r141, %r135;
	min.s32 	%r143, %r140, %r142;
	ld.shared.u32 	%r144, [%r41+7424];
	add.s32 	%r145, %r144, %r136;
	min.s32 	%r146, %r143, %r145;
	ld.shared.u32 	%r147, [%r41+7552];
	add.s32 	%r148, %r147, %r137;
	min.s32 	%r149, %r146, %r148;
	ld.shared.v4.u32 	{%r150, %r151, %r152, %r153}, [%r35+112];
	ld.shared.u32 	%r154, [%r41+7680];
	add.s32 	%r155, %r154, %r150;
	min.s32 	%r156, %r149, %r155;
	ld.shared.u32 	%r157, [%r41+7808];
	add.s32 	%r158, %r157, %r151;
	min.s32 	%r159, %r156, %r158;
	ld.shared.u32 	%r160, [%r41+7936];
	add.s32 	%r161, %r160, %r152;
	min.s32 	%r162, %r159, %r161;
	ld.shared.u32 	%r163, [%r41+8064];
	add.s32 	%r164, %r163, %r153;
	min.s32 	%r165, %r162, %r164;
	st.global.u32 	[%rd8], %r165;
$L__BB2_7:
	ret;

}


// ===== COMPILED SASS (sm_100) =====

	.target	sm_100

	.elftype	@"ET_EXEC"


//--------------------- .note.nv.tkinfo           --------------------------
	.section	.note.nv.tkinfo,"",@"SHT_NOTE"
	.sectionflags	@"SHF_NOTE_NV_TKINFO"
	.tkinfo
        /*0018*/ 	.word	0x00000002
        /*0030*/ 	.string	""
        /*0030*/ 	.string	"ptxas"
        /*0030*/ 	.string	"Cuda compilation tools, release 13.0, V13.0.88"
        /*0030*/ 	.string	"Build cuda_13.0.r13.0/compiler.36424714_0"
        /*0030*/ 	.string	"-arch sm_100 -m 64 "



//--------------------- .note.nv.cuinfo           --------------------------
	.section	.note.nv.cuinfo,"",@"SHT_NOTE"
	.sectionflags	@"SHF_NOTE_NV_CUINFO"
        /*0018*/ 	.short	0x0002
        /*001a*/ 	.short	0x0064
        /*001c*/ 	.short	0x0082
	.zero		2


//--------------------- .nv.info                  --------------------------
	.section	.nv.info,"",@"SHT_CUDA_INFO"
	.align	4


	//----- nvinfo : EIATTR_REGCOUNT
	.align		4
        /*0000*/ 	.byte	0x04, 0x2f
        /*0002*/ 	.short	(.L_1 - .L_0)
	.align		4
.L_0:
        /*0004*/ 	.word	index@(_Z6phase1Piii)
        /*0008*/ 	.word	0x0000000e


	//----- nvinfo : EIATTR_FRAME_SIZE
	.align		4
.L_1:
        /*000c*/ 	.byte	0x04, 0x11
        /*000e*/ 	.short	(.L_3 - .L_2)
	.align		4
.L_2:
        /*0010*/ 	.word	index@(_Z6phase1Piii)
        /*0014*/ 	.word	0x00000000


	//----- nvinfo : EIATTR_REGCOUNT
	.align		4
.L_3:
        /*0018*/ 	.byte	0x04, 0x2f
        /*001a*/ 	.short	(.L_5 - .L_4)
	.align		4
.L_4:
        /*001c*/ 	.word	index@(_Z6phase2Piii)
        /*0020*/ 	.word	0x0000000e


	//----- nvinfo : EIATTR_FRAME_SIZE
	.align		4
.L_5:
        /*0024*/ 	.byte	0x04, 0x11
        /*0026*/ 	.short	(.L_7 - .L_6)
	.align		4
.L_6:
        /*0028*/ 	.word	index@(_Z6phase2Piii)
        /*002c*/ 	.word	0x00000000


	//----- nvinfo : EIATTR_REGCOUNT
	.align		4
.L_7:
        /*0030*/ 	.byte	0x04, 0x2f
        /*0032*/ 	.short	(.L_9 - .L_8)
	.align		4
.L_8:
        /*0034*/ 	.word	index@(_Z6phase3Piii)
        /*0038*/ 	.word	0x00000020


	//----- nvinfo : EIATTR_FRAME_SIZE
	.align		4
.L_9:
        /*003c*/ 	.byte	0x04, 0x11
        /*003e*/ 	.short	(.L_11 - .L_10)
	.align		4
.L_10:
        /*0040*/ 	.word	index@(_Z6phase3Piii)
        /*0044*/ 	.word	0x00000000


	//----- nvinfo : EIATTR_MIN_STACK_SIZE
	.align		4
.L_11:
        /*0048*/ 	.byte	0x04, 0x12
        /*004a*/ 	.short	(.L_13 - .L_12)
	.align		4
.L_12:
        /*004c*/ 	.word	index@(_Z6phase3Piii)
        /*0050*/ 	.word	0x00000000


	//----- nvinfo : EIATTR_MIN_STACK_SIZE
	.align		4
.L_13:
        /*0054*/ 	.byte	0x04, 0x12
        /*0056*/ 	.short	(.L_15 - .L_14)
	.align		4
.L_14:
        /*0058*/ 	.word	index@(_Z6phase2Piii)
        /*005c*/ 	.word	0x00000000


	//----- nvinfo : EIATTR_MIN_STACK_SIZE
	.align		4
.L_15:
        /*0060*/ 	.byte	0x04, 0x12
        /*0062*/ 	.short	(.L_17 - .L_16)
	.align		4
.L_16:
        /*0064*/ 	.word	index@(_Z6phase1Piii)
        /*0068*/ 	.word	0x00000000
.L_17:


//--------------------- .nv.compat                --------------------------
	.section	.nv.compat,"",@"SHT_CUDA_COMPAT_INFO"
	.align	4
        /*0000*/ 	.byte	0x02, 0x09, 0x00, 0x00, 0x02, 0x02, 0x01, 0x00, 0x02, 0x05, 0x05, 0x00, 0x03, 0x07, 0x01, 0x01
        /*0010*/ 	.byte	0x02, 0x03, 0x00, 0x00, 0x02, 0x06, 0x01, 0x00, 0x04, 0x0b, 0x08, 0x00, 0x09, 0x00, 0x00, 0x00
        /*0020*/ 	.byte	0x00, 0x00, 0x00, 0x00


//--------------------- .nv.info._Z6phase3Piii    --------------------------
	.section	.nv.info._Z6phase3Piii,"",@"SHT_CUDA_INFO"
	.sectionflags	@""
	.align	4


	//----- nvinfo : EIATTR_CUDA_API_VERSION
	.align		4
        /*0000*/ 	.byte	0x04, 0x37
        /*0002*/ 	.short	(.L_19 - .L_18)
.L_18:
        /*0004*/ 	.word	0x00000082


	//----- nvinfo : EIATTR_KPARAM_INFO
	.align		4
.L_19:
        /*0008*/ 	.byte	0x04, 0x17
        /*000a*/ 	.short	(.L_21 - .L_20)
.L_20:
        /*000c*/ 	.word	0x00000000
        /*0010*/ 	.short	0x0002
        /*0012*/ 	.short	0x000c
        /*0014*/ 	.byte	0x00, 0xf0, 0x11, 0x00


	//----- nvinfo : EIATTR_KPARAM_INFO
	.align		4
.L_21:
        /*0018*/ 	.byte	0x04, 0x17
        /*001a*/ 	.short	(.L_23 - .L_22)
.L_22:
        /*001c*/ 	.word	0x00000000
        /*0020*/ 	.short	0x0001
        /*0022*/ 	.short	0x0008
        /*0024*/ 	.byte	0x00, 0xf0, 0x11, 0x00


	//----- nvinfo : EIATTR_KPARAM_INFO
	.align		4
.L_23:
        /*0028*/ 	.byte	0x04, 0x17
        /*002a*/ 	.short	(.L_25 - .L_24)
.L_24:
        /*002c*/ 	.word	0x00000000
        /*0030*/ 	.short	0x0000
        /*0032*/ 	.short	0x0000
        /*0034*/ 	.byte	0x00, 0xf5, 0x21, 0x00


	//----- nvinfo : EIATTR_SPARSE_MMA_MASK
	.align		4
.L_25:
        /*0038*/ 	.byte	0x03, 0x50
        /*003a*/ 	.short	0x0000


	//----- nvinfo : EIATTR_MAXREG_COUNT
	.align		4
        /*003c*/ 	.byte	0x03, 0x1b
        /*003e*/ 	.short	0x00ff


	//----- nvinfo : EIATTR_NUM_BARRIERS
	.align		4
        /*0040*/ 	.byte	0x02, 0x4c
        /*0042*/ 	.byte	0x01
	.zero		1


	//----- nvinfo : EIATTR_MERCURY_ISA_VERSION
	.align		4
        /*0044*/ 	.byte	0x03, 0x5f
        /*0046*/ 	.short	0x0101


	//----- nvinfo : EIATTR_VRC_CTA_INIT_COUNT
	.align		4
        /*0048*/ 	.byte	0x02, 0x4a
	.zero		1
	.zero		1


	//----- nvinfo : EIATTR_EXIT_INSTR_OFFSETS
	.align		4
        /*004c*/ 	.byte	0x04, 0x1c
        /*004e*/ 	.short	(.L_27 - .L_26)


	//   ....[0]....
.L_26:
        /*0050*/ 	.word	0x00000060


	//   ....[1]....
        /*0054*/ 	.word	0x00000290


	//   ....[2]....
        /*0058*/ 	.word	0x00000790


	//----- nvinfo : EIATTR_CBANK_PARAM_SIZE
	.align		4
.L_27:
        /*005c*/ 	.byte	0x03, 0x19
        /*005e*/ 	.short	0x0010


	//----- nvinfo : EIATTR_PARAM_CBANK
	.align		4
        /*0060*/ 	.byte	0x04, 0x0a
        /*0062*/ 	.short	(.L_29 - .L_28)
	.align		4
.L_28:
        /*0064*/ 	.word	index@(.nv.constant0._Z6phase3Piii)
        /*0068*/ 	.short	0x0380
        /*006a*/ 	.short	0x0010


	//----- nvinfo : EIATTR_SW_WAR
	.align		4
.L_29:
        /*006c*/ 	.byte	0x04, 0x36
        /*006e*/ 	.short	(.L_31 - .L_30)
.L_30:
        /*0070*/ 	.word	0x00000008
.L_31:


//--------------------- .nv.info._Z6phase2Piii    --------------------------
	.section	.nv.info._Z6phase2Piii,"",@"SHT_CUDA_INFO"
	.sectionflags	@""
	.align	4


	//----- nvinfo : EIATTR_CUDA_API_VERSION
	.align		4
        /*0000*/ 	.byte	0x04, 0x37
        /*0002*/ 	.short	(.L_33 - .L_32)
.L_32:
        /*0004*/ 	.word	0x00000082


	//----- nvinfo : EIATTR_KPARAM_INFO
	.align		4
.L_33:
        /*0008*/ 	.byte	0x04, 0x17
        /*000a*/ 	.short	(.L_35 - .L_34)
.L_34:
        /*000c*/ 	.word	0x00000000
        /*0010*/ 	.short	0x0002
        /*0012*/ 	.short	0x000c
        /*0014*/ 	.byte	0x00, 0xf0, 0x11, 0x00


	//----- nvinfo : EIATTR_KPARAM_INFO
	.align		4
.L_35:
        /*0018*/ 	.byte	0x04, 0x17
        /*001a*/ 	.short	(.L_37 - .L_36)
.L_36:
        /*001c*/ 	.word	0x00000000
        /*0020*/ 	.short	0x0001
        /*0022*/ 	.short	0x0008
        /*0024*/ 	.byte	0x00, 0xf0, 0x11, 0x00


	//----- nvinfo : EIATTR_KPARAM_INFO
	.align		4
.L_37:
        /*0028*/ 	.byte	0x04, 0x17
        /*002a*/ 	.short	(.L_39 - .L_38)
.L_38:
        /*002c*/ 	.word	0x00000000
        /*0030*/ 	.short	0x0000
        /*0032*/ 	.short	0x0000
        /*0034*/ 	.byte	0x00, 0xf5, 0x21, 0x00


	//----- nvinfo : EIATTR_SPARSE_MMA_MASK
	.align		4
.L_39:
        /*0038*/ 	.byte	0x03, 0x50
        /*003a*/ 	.short	0x0000


	//----- nvinfo : EIATTR_MAXREG_COUNT
	.align		4
        /*003c*/ 	.byte	0x03, 0x1b
        /*003e*/ 	.short	0x00ff


	//----- nvinfo : EIATTR_NUM_BARRIERS
	.align		4
        /*0040*/ 	.byte	0x02, 0x4c
        /*0042*/ 	.byte	0x01
	.zero		1


	//----- nvinfo : EIATTR_MERCURY_ISA_VERSION
	.align		4
        /*0044*/ 	.byte	0x03, 0x5f
        /*0046*/ 	.short	0x0101


	//----- nvinfo : EIATTR_VRC_CTA_INIT_COUNT
	.align		4
        /*0048*/ 	.byte	0x02, 0x4a
	.zero		1
	.zero		1


	//----- nvinfo : EIATTR_EXIT_INSTR_OFFSETS
	.align		4
        /*004c*/ 	.byte	0x04, 0x1c
        /*004e*/ 	.short	(.L_41 - .L_40)


	//   ....[0]....
.L_40:
        /*0050*/ 	.word	0x00000040


	//   ....[1]....
        /*0054*/ 	.word	0x000001e0


	//   ....[2]....
        /*0058*/ 	.word	0x000012d0


	//----- nvinfo : EIATTR_CBANK_PARAM_SIZE
	.align		4
.L_41:
        /*005c*/ 	.byte	0x03, 0x19
        /*005e*/ 	.short	0x0010


	//----- nvinfo : EIATTR_PARAM_CBANK
	.align		4
        /*0060*/ 	.byte	0x04, 0x0a
        /*0062*/ 	.short	(.L_43 - .L_42)
	.align		4
.L_42:
        /*0064*/ 	.word	index@(.nv.constant0._Z6phase2Piii)
        /*0068*/ 	.short	0x0380
        /*006a*/ 	.short	0x0010


	//----- nvinfo : EIATTR_SW_WAR
	.align		4
.L_43:
        /*006c*/ 	.byte	0x04, 0x36
        /*006e*/ 	.short	(.L_45 - .L_44)
.L_44:
        /*0070*/ 	.word	0x00000008
.L_45:


//--------------------- .nv.info._Z6phase1Piii    --------------------------
	.section	.nv.info._Z6phase1Piii,"",@"SHT_CUDA_INFO"
	.sectionflags	@""
	.align	4


	//----- nvinfo : EIATTR_CUDA_API_VERSION
	.align		4
        /*0000*/ 	.byte	0x04, 0x37
        /*0002*/ 	.short	(.L_47 - .L_46)
.L_46:
        /*0004*/ 	.word	0x00000082


	//----- nvinfo : EIATTR_KPARAM_INFO
	.align		4
.L_47:
        /*0008*/ 	.byte	0x04, 0x17
        /*000a*/ 	.short	(.L_49 - .L_48)
.L_48:
        /*000c*/ 	.word	0x00000000
        /*0010*/ 	.short	0x0002
        /*0012*/ 	.short	0x000c
        /*0014*/ 	.byte	0x00, 0xf0, 0x11, 0x00


	//----- nvinfo : EIATTR_KPARAM_INFO
	.align		4
.L_49:
        /*0018*/ 	.byte	0x04, 0x17
        /*001a*/ 	.short	(.L_51 - .L_50)
.L_50:
        /*001c*/ 	.word	0x00000000
        /*0020*/ 	.short	0x0001
        /*0022*/ 	.short	0x0008
        /*0024*/ 	.byte	0x00, 0xf0, 0x11, 0x00


	//----- nvinfo : EIATTR_KPARAM_INFO
	.align		4
.L_51:
        /*0028*/ 	.byte	0x04, 0x17
        /*002a*/ 	.short	(.L_53 - .L_52)
.L_52:
        /*002c*/ 	.word	0x00000000
        /*0030*/ 	.short	0x0000
        /*0032*/ 	.short	0x0000
        /*0034*/ 	.byte	0x00, 0xf5, 0x21, 0x00


	//----- nvinfo : EIATTR_SPARSE_MMA_MASK
	.align		4
.L_53:
        /*0038*/ 	.byte	0x03, 0x50
        /*003a*/ 	.short	0x0000


	//----- nvinfo : EIATTR_MAXREG_COUNT
	.align		4
        /*003c*/ 	.byte	0x03, 0x1b
        /*003e*/ 	.short	0x00ff


	//----- nvinfo : EIATTR_NUM_BARRIERS
	.align		4
        /*0040*/ 	.byte	0x02, 0x4c
        /*0042*/ 	.byte	0x01
	.zero		1


	//----- nvinfo : EIATTR_MERCURY_ISA_VERSION
	.align		4
        /*0044*/ 	.byte	0x03, 0x5f
        /*0046*/ 	.short	0x0101


	//----- nvinfo : EIATTR_VRC_CTA_INIT_COUNT
	.align		4
        /*0048*/ 	.byte	0x02, 0x4a
	.zero		1
	.zero		1


	//----- nvinfo : EIATTR_EXIT_INSTR_OFFSETS
	.align		4
        /*004c*/ 	.byte	0x04, 0x1c
        /*004e*/ 	.short	(.L_55 - .L_54)


	//   ....[0]....
.L_54:
        /*0050*/ 	.word	0x00000d70


	//   ....[1]....
        /*0054*/ 	.word	0x00000da0


	//----- nvinfo : EIATTR_CBANK_PARAM_SIZE
	.align		4
.L_55:
        /*0058*/ 	.byte	0x03, 0x19
        /*005a*/ 	.short	0x0010


	//----- nvinfo : EIATTR_PARAM_CBANK
	.align		4
        /*005c*/ 	.byte	0x04, 0x0a
        /*005e*/ 	.short	(.L_57 - .L_56)
	.align		4
.L_56:
        /*0060*/ 	.word	index@(.nv.constant0._Z6phase1Piii)
        /*0064*/ 	.short	0x0380
        /*0066*/ 	.short	0x0010


	//----- nvinfo : EIATTR_SW_WAR
	.align		4
.L_57:
        /*0068*/ 	.byte	0x04, 0x36
        /*006a*/ 	.short	(.L_59 - .L_58)
.L_58:
        /*006c*/ 	.word	0x00000008
.L_59:


//--------------------- .nv.callgraph             --------------------------
	.section	.nv.callgraph,"",@"SHT_CUDA_CALLGRAPH"
	.align	4
	.sectionentsize	8
	.align		4
        /*0000*/ 	.word	0x00000000
	.align		4
        /*0004*/ 	.word	0xffffffff
	.align		4
        /*0008*/ 	.word	0x00000000
	.align		4
        /*000c*/ 	.word	0xfffffffe
	.align		4
        /*0010*/ 	.word	0x00000000
	.align		4
        /*0014*/ 	.word	0xfffffffd
	.align		4
        /*0018*/ 	.word	0x00000000
	.align		4
        /*001c*/ 	.word	0xfffffffc


//--------------------- .text._Z6phase3Piii       --------------------------
	.section	.text._Z6phase3Piii,"ax",@progbits
	.align	128
        .global         _Z6phase3Piii
        .type           _Z6phase3Piii,@function
        .size           _Z6phase3Piii,(.L_x_5 - _Z6phase3Piii)
        .other          _Z6phase3Piii,@"STO_CUDA_ENTRY STV_DEFAULT"
_Z6phase3Piii:
.text._Z6phase3Piii:
[----:B------:R-:W-:Y:S08]  /*0000*/  LDC R1, c[0x0][0x37c] ;  /* 0x0000df00ff017b82 */ /* 0x000ff00000000800 */
[----:B------:R-:W0:Y:S08]  /*0010*/  S2UR UR5, SR_CTAID.Y ;  /* 0x00000000000579c3 */ /* 0x000e300000002600 */
[----:B------:R-:W0:Y:S08]  /*0020*/  LDC R8, c[0x0][0x388] ;  /* 0x0000e200ff087b82 */ /* 0x000e300000000800 */
[----:B------:R-:W1:Y:S01]  /*0030*/  S2UR UR4, SR_CTAID.X ;  /* 0x00000000000479c3 */ /* 0x000e620000002500 */
[----:B0-----:R-:W-:-:S04]  /*0040*/  ISETP.NE.AND P0, PT, R8, UR5, PT ;  /* 0x0000000508007c0c */ /* 0x001fc8000bf05270 */
[----:B-1----:R-:W-:-:S13]  /*0050*/  ISETP.EQ.OR P0, PT, R8, UR4, !P0 ;  /* 0x0000000408007c0c */ /* 0x002fda000c702670 */
[----:B------:R-:W-:Y:S05]  /*0060*/  @P0 EXIT ;  /* 0x000000000000094d */ /* 0x000fea0003800000 */
[----:B------:R-:W0:Y:S01]  /*0070*/  S2R R3, SR_TID.X ;  /* 0x0000000000037919 */ /* 0x000e220000002100 */
[----:B------:R-:W1:Y:S01]  /*0080*/  LDC R5, c[0x0][0x364] ;  /* 0x0000d900ff057b82 */ /* 0x000e620000000800 */
[----:B------:R-:W2:Y:S01]  /*0090*/  LDCU UR8, c[0x0][0x38c] ;  /* 0x00007180ff0877ac */ /* 0x000ea20008000800 */
[----:B------:R-:W-:Y:S01]  /*00a0*/  IMAD.MOV.U32 R12, RZ, RZ, 0x3fffffff ;  /* 0x3fffffffff0c7424 */ /* 0x000fe200078e00ff */
[----:B------:R-:W1:Y:S01]  /*00b0*/  S2R R2, SR_TID.Y ;  /* 0x0000000000027919 */ /* 0x000e620000002200 */
[----:B------:R-:W3:Y:S04]  /*00c0*/  LDCU.64 UR6, c[0x0][0x358] ;  /* 0x00006b00ff0677ac */ /* 0x000ee80008000a00 */
[----:B------:R-:W4:Y:S01]  /*00d0*/  LDC R4, c[0x0][0x360] ;  /* 0x0000d800ff047b82 */ /* 0x000f220000000800 */
[----:B0-----:R-:W-:-:S02]  /*00e0*/  IMAD R11, R8, 0x20, R3 ;  /* 0x00000020080b7824 */ /* 0x001fc400078e0203 */
[----:B----4-:R-:W-:Y:S02]  /*00f0*/  IMAD R9, R4, UR4, R3 ;  /* 0x0000000404097c24 */ /* 0x010fe4000f8e0203 */
[--C-:B-1----:R-:W-:Y:S02]  /*0100*/  IMAD R0, R5, UR5, R2.reuse ;  /* 0x0000000505007c24 */ /* 0x102fe4000f8e0202 */
[----:B------:R-:W-:-:S03]  /*0110*/  IMAD R8, R8, 0x20, R2 ;  /* 0x0000002008087824 */ /* 0x000fc600078e0202 */
[----:B------:R-:W-:Y:S02]  /*0120*/  VIMNMX R4, PT, PT, R0, R11, !PT ;  /* 0x0000000b00047248 */ /* 0x000fe40007fe0100 */
[----:B------:R-:W-:Y:S02]  /*0130*/  VIMNMX R5, PT, PT, R9, R8, !PT ;  /* 0x0000000809057248 */ /* 0x000fe40007fe0100 */
[----:B--2---:R-:W-:Y:S02]  /*0140*/  ISETP.GE.AND P0, PT, R4, UR8, PT ;  /* 0x0000000804007c0c */ /* 0x004fe4000bf06270 */
[----:B------:R-:W-:-:S11]  /*0150*/  ISETP.GE.AND P1, PT, R5, UR8, PT ;  /* 0x0000000805007c0c */ /* 0x000fd6000bf26270 */
[----:B------:R-:W0:Y:S01]  /*0160*/  @!P0 LDC.64 R4, c[0x0][0x380] ;  /* 0x0000e000ff048b82 */ /* 0x000e220000000a00 */
[----:B------:R-:W-:Y:S02]  /*0170*/  @!P0 IMAD R11, R0, UR8, R11 ;  /* 0x00000008000b8c24 */ /* 0x000fe4000f8e020b */
[----:B------:R-:W-:Y:S02]  /*0180*/  @!P1 IMAD R13, R8, UR8, R9 ;  /* 0x00000008080d9c24 */ /* 0x000fe4000f8e0209 */
[----:B------:R-:W-:-:S03]  /*0190*/  IMAD.MOV.U32 R8, RZ, RZ, 0x3fffffff ;  /* 0x3fffffffff087424 */ /* 0x000fc600078e00ff */
[----:B------:R-:W1:Y:S01]  /*01a0*/  @!P1 LDC.64 R6, c[0x0][0x380] ;  /* 0x0000e000ff069b82 */ /* 0x000e620000000a00 */
[----:B0-----:R-:W-:-:S05]  /*01b0*/  @!P0 IMAD.WIDE R4, R11, 0x4, R4 ;  /* 0x000000040b048825 */ /* 0x001fca00078e0204 */
[----:B---3--:R-:W2:Y:S01]  /*01c0*/  @!P0 LDG.E R8, desc[UR6][R4.64] ;  /* 0x0000000604088981 */ /* 0x008ea2000c1e1900 */
[----:B-1----:R-:W-:-:S05]  /*01d0*/  @!P1 IMAD.WIDE R6, R13, 0x4, R6 ;  /* 0x000000040d069825 */ /* 0x002fca00078e0206 */
[----:B------:R-:W3:Y:S01]  /*01e0*/  @!P1 LDG.E R12, desc[UR6][R6.64] ;  /* 0x00000006060c9981 */ /* 0x000ee2000c1e1900 */
[----:B------:R-:W0:Y:S01]  /*01f0*/  S2UR UR5, SR_CgaCtaId ;  /* 0x00000000000579c3 */ /* 0x000e220000008800 */
[----:B------:R-:W-:Y:S01]  /*0200*/  UMOV UR4, 0x400 ;  /* 0x0000040000047882 */ /* 0x000fe20000000000 */
[----:B------:R-:W-:Y:S01]  /*0210*/  VIMNMX R11, PT, PT, R0, R9, !PT ;  /* 0x00000009000b7248 */ /* 0x000fe20007fe0100 */
[----:B------:R-:W-:-:S03]  /*0220*/  IMAD R10, R2, 0x20, R3 ;  /* 0x00000020020a7824 */ /* 0x000fc600078e0203 */
[----:B------:R-:W-:Y:S01]  /*0230*/  ISETP.GE.AND P0, PT, R11, UR8, PT ;  /* 0x000000080b007c0c */ /* 0x000fe2000bf06270 */
[----:B0-----:R-:W-:-:S06]  /*0240*/  ULEA UR4, UR5, UR4, 0x18 ;  /* 0x0000000405047291 */ /* 0x001fcc000f8ec0ff */
[----:B------:R-:W-:-:S05]  /*0250*/  LEA R11, R10, UR4, 0x2 ;  /* 0x000000040a0b7c11 */ /* 0x000fca000f8e10ff */
[----:B--2---:R0:W-:Y:S04]  /*0260*/  STS [R11], R8 ;  /* 0x000000080b007388 */ /* 0x0041e80000000800 */
[----:B---3--:R0:W-:Y:S01]  /*0270*/  STS [R11+0x1000], R12 ;  /* 0x0010000c0b007388 */ /* 0x0081e20000000800 */
[----:B------:R-:W-:Y:S06]  /*0280*/  BAR.SYNC.DEFER_BLOCKING 0x0 ;  /* 0x0000000000007b1d */ /* 0x000fec0000010000 */
[----:B------:R-:W-:Y:S05]  /*0290*/  @P0 EXIT ;  /* 0x000000000000094d */ /* 0x000fea0003800000 */
[----:B------:R-:W1:Y:S01]  /*02a0*/  LDC.64 R28, c[0x0][0x380] ;  /* 0x0000e000ff1c7b82 */ /* 0x000e620000000a00 */
[----:B------:R-:W-:-:S04]  /*02b0*/  IMAD R9, R0, UR8, R9 ;  /* 0x0000000800097c24 */ /* 0x000fc8000f8e0209 */
[----:B-1----:R-:W-:-:S05]  /*02c0*/  IMAD.WIDE R28, R9, 0x4, R28 ;  /* 0x00000004091c7825 */ /* 0x002fca00078e021c */
[----:B------:R-:W2:Y:S01]  /*02d0*/  LDG.E R9, desc[UR6][R28.64] ;  /* 0x000000061c097981 */ /* 0x000ea2000c1e1900 */
[----:B------:R-:W-:Y:S02]  /*02e0*/  LEA R0, R3, UR4, 0x2 ;  /* 0x0000000403007c11 */ /* 0x000fe4000f8e10ff */
[----:B------:R-:W-:-:S03]  /*02f0*/  LEA R2, R2, UR4, 0x7 ;  /* 0x0000000402027c11 */ /* 0x000fc6000f8e38ff */
[----:B------:R-:W-:Y:S04]  /*0300*/  LDS R3, [R0+0x1000] ;  /* 0x0010000000037984 */ /* 0x000fe80000000800 */
[----:B------:R-:W2:Y:S04]  /*0310*/  LDS.128 R4, [R2] ;  /* 0x0000000002047984 */ /* 0x000ea80000000c00 */
[----:B------:R-:W1:Y:S04]  /*0320*/  LDS R19, [R0+0x1080] ;  /* 0x0010800000137984 */ /* 0x000e680000000800 */
[----:B------:R-:W3:Y:S04]  /*0330*/  LDS R17, [R0+0x1100] ;  /* 0x0011000000117984 */ /* 0x000ee80000000800 */
[----:B------:R-:W4:Y:S04]  /*0340*/  LDS R16, [R0+0x1180] ;  /* 0x0011800000107984 */ /* 0x000f280000000800 */
[----:B------:R-:W-:Y:S04]  /*0350*/  LDS R27, [R0+0x1200] ;  /* 0x00120000001b7984 */ /* 0x000fe80000000800 */
[----:B0-----:R-:W0:Y:S04]  /*0360*/  LDS.128 R12, [R2+0x10] ;  /* 0x00001000020c7984 */ /* 0x001e280000000c00 */
[----:B------:R-:W5:Y:S04]  /*0370*/  LDS R22, [R0+0x1280] ;  /* 0x0012800000167984 */ /* 0x000f680000000800 */
[----:B------:R-:W5:Y:S04]  /*0380*/  LDS R25, [R0+0x1300] ;  /* 0x0013000000197984 */ /* 0x000f680000000800 */
[----:B------:R-:W5:Y:S04]  /*0390*/  LDS R24, [R0+0x1380] ;  /* 0x0013800000187984 */ /* 0x000f680000000800 */
[----:B------:R-:W-:Y:S04]  /*03a0*/  LDS R21, [R0+0x1500] ;  /* 0x0015000000157984 */ /* 0x000fe80000000800 */
[----:B------:R-:W-:Y:S04]  /*03b0*/  LDS R20, [R0+0x1580] ;  /* 0x0015800000147984 */ /* 0x000fe80000000800 */
[----:B------:R-:W-:Y:S04]  /*03c0*/  LDS R23, [R0+0x1600] ;  /* 0x0016000000177984 */ /* 0x000fe80000000800 */
[----:B------:R-:W-:Y:S01]  /*03d0*/  LDS R26, [R0+0x1980] ;  /* 0x00198000001a7984 */ /* 0x000fe20000000800 */
[----:B--2---:R-:W-:-:S03]  /*03e0*/  VIADDMNMX R18, R3, R4, R9, PT ;  /* 0x0000000403127246 */ /* 0x004fc60003800109 */
[----:B------:R-:W-:Y:S01]  /*03f0*/  LDS R3, [R0+0x1400] ;  /* 0x0014000000037984 */ /* 0x000fe20000000800 */
[----:B-1----:R-:W-:-:S03]  /*0400*/  VIADDMNMX R5, R19, R5, R18, PT ;  /* 0x0000000513057246 */ /* 0x002fc60003800112 */
[----:B------:R-:W1:Y:S01]  /*0410*/  LDS.128 R8, [R2+0x20] ;  /* 0x0000200002087984 */ /* 0x000e620000000c00 */
[----:B---3--:R-:W-:-:S03]  /*0420*/  VIADDMNMX R5, R17, R6, R5, PT ;  /* 0x0000000611057246 */ /* 0x008fc60003800105 */
[----:B------:R-:W2:Y:S01]  /*0430*/  LDS R4, [R0+0x1480] ;  /* 0x0014800000047984 */ /* 0x000ea20000000800 */
[----:B----4-:R-:W-:-:S03]  /*0440*/  VIADDMNMX R5, R16, R7, R5, PT ;  /* 0x0000000710057246 */ /* 0x010fc60003800105 */
[----:B------:R-:W3:Y:S01]  /*0450*/  LDS.128 R16, [R2+0x30] ;  /* 0x0000300002107984 */ /* 0x000ee20000000c00 */
[----:B0-----:R-:W-:-:S03]  /*0460*/  VIADDMNMX R5, R27, R12, R5, PT ;  /* 0x0000000c1b057246 */ /* 0x001fc60003800105 */
[----:B------:R-:W0:Y:S01]  /*0470*/  LDS R6, [R0+0x1680] ;  /* 0x0016800000067984 */ /* 0x000e220000000800 */
[----:B-----5:R-:W-:-:S03]  /*0480*/  VIADDMNMX R13, R22, R13, R5, PT ;  /* 0x0000000d160d7246 */ /* 0x020fc60003800105 */
[----:B------:R-:W4:Y:S01]  /*0490*/  LDS R5, [R0+0x1700] ;  /* 0x0017000000057984 */ /* 0x000f220000000800 */
[----:B------:R-:W-:-:S03]  /*04a0*/  VIADDMNMX R13, R25, R14, R13, PT ;  /* 0x0000000e190d7246 */ /* 0x000fc6000380010d */
[----:B------:R-:W5:Y:S01]  /*04b0*/  LDS R22, [R0+0x1780] ;  /* 0x0017800000167984 */ /* 0x000f620000000800 */
[----:B------:R-:W-:-:S03]  /*04c0*/  VIADDMNMX R24, R24, R15, R13, PT ;  /* 0x0000000f18187246 */ /* 0x000fc6000380010d */
[----:B------:R-:W-:Y:S04]  /*04d0*/  LDS R7, [R0+0x1800] ;  /* 0x0018000000077984 */ /* 0x000fe80000000800 */
[----:B------:R-:W5:Y:S01]  /*04e0*/  LDS.128 R12, [R2+0x40] ;  /* 0x00004000020c7984 */ /* 0x000f620000000c00 */
[----:B-1----:R-:W-:-:S03]  /*04f0*/  VIADDMNMX R3, R3, R8, R24, PT ;  /* 0x0000000803037246 */ /* 0x002fc60003800118 */
[----:B------:R-:W1:Y:S01]  /*0500*/  LDS R24, [R0+0x1880] ;  /* 0x0018800000187984 */ /* 0x000e620000000800 */
[----:B--2---:R-:W-:-:S03]  /*0510*/  VIADDMNMX R4, R4, R9, R3, PT ;  /* 0x0000000904047246 */ /* 0x004fc60003800103 */
[----:B------:R-:W2:Y:S01]  /*0520*/  LDS R3, [R0+0x1900] ;  /* 0x0019000000037984 */ /* 0x000ea20000000800 */
[----:B------:R-:W-:-:S03]  /*0530*/  VIADDMNMX R4, R21, R10, R4, PT ;  /* 0x0000000a15047246 */ /* 0x000fc60003800104 */
[----:B------:R-:W-:Y:S01]  /*0540*/  LDS R21, [R0+0x1a00] ;  /* 0x001a000000157984 */ /* 0x000fe20000000800 */
[----:B------:R-:W-:-:S03]  /*0550*/  VIADDMNMX R4, R20, R11, R4, PT ;  /* 0x0000000b14047246 */ /* 0x000fc60003800104 */
[----:B------:R-:W2:Y:S01]  /*0560*/  LDS.128 R8, [R2+0x50] ;  /* 0x0000500002087984 */ /* 0x000ea20000000c00 */
[----:B---3--:R-:W-:-:S03]  /*0570*/  VIADDMNMX R4, R23, R16, R4, PT ;  /* 0x0000001017047246 */ /* 0x008fc60003800104 */
[----:B------:R-:W3:Y:S01]  /*0580*/  LDS R16, [R0+0x1a80] ;  /* 0x001a800000107984 */ /* 0x000ee20000000800 */
[----:B0-----:R-:W-:-:S03]  /*0590*/  VIADDMNMX R4, R6, R17, R4, PT ;  /* 0x0000001106047246 */ /* 0x001fc60003800104 */
[----:B------:R-:W0:Y:S01]  /*05a0*/  LDS R17, [R0+0x1b00] ;  /* 0x001b000000117984 */ /* 0x000e220000000800 */
[----:B----4-:R-:W-:-:S03]  /*05b0*/  VIADDMNMX R4, R5, R18, R4, PT ;  /* 0x0000001205047246 */ /* 0x010fc60003800104 */
[----:B------:R-:W4:Y:S01]  /*05c0*/  LDS R18, [R0+0x1b80] ;  /* 0x001b800000127984 */ /* 0x000f220000000800 */
[----:B-----5:R-:W-:-:S03]  /*05d0*/  VIADDMNMX R4, R22, R19, R4, PT ;  /* 0x0000001316047246 */ /* 0x020fc60003800104 */
[----:B------:R-:W-:Y:S01]  /*05e0*/  LDS R19, [R0+0x1c00] ;  /* 0x001c000000137984 */ /* 0x000fe20000000800 */
[----:B------:R-:W-:-:S03]  /*05f0*/  VIADDMNMX R12, R7, R12, R4, PT ;  /* 0x0000000c070c7246 */ /* 0x000fc60003800104 */
[----:B------:R-:W5:Y:S04]  /*0600*/  LDS.128 R4, [R2+0x60] ;  /* 0x0000600002047984 */ /* 0x000f680000000c00 */
[----:B------:R-:W5:Y:S01]  /*0610*/  LDS R20, [R0+0x1c80] ;  /* 0x001c800000147984 */ /* 0x000f620000000800 */
[----:B-1----:R-:W-:-:S03]  /*0620*/  VIADDMNMX R12, R24, R13, R12, PT ;  /* 0x0000000d180c7246 */ /* 0x002fc6000380010c */
[----:B------:R-:W1:Y:S01]  /*0630*/  LDS R23, [R0+0x1d00] ;  /* 0x001d000000177984 */ /* 0x000e620000000800 */
[----:B--2---:R-:W-:-:S03]  /*0640*/  VIADDMNMX R3, R3, R14, R12, PT ;  /* 0x0000000e03037246 */ /* 0x004fc6000380010c */
[----:B------:R-:W2:Y:S01]  /*0650*/  LDS R22, [R0+0x1d80] ;  /* 0x001d800000167984 */ /* 0x000ea20000000800 */
[----:B------:R-:W-:-:S03]  /*0660*/  VIADDMNMX R26, R26, R15, R3, PT ;  /* 0x0000000f1a1a7246 */ /* 0x000fc60003800103 */
[----:B------:R-:W-:Y:S01]  /*0670*/  LDS R24, [R0+0x1e80] ;  /* 0x001e800000187984 */ /* 0x000fe20000000800 */
[----:B------:R-:W-:-:S03]  /*0680*/  VIADDMNMX R8, R21, R8, R26, PT ;  /* 0x0000000815087246 */ /* 0x000fc6000380011a */
[----:B------:R-:W-:Y:S01]  /*0690*/  LDS R3, [R0+0x1e00] ;  /* 0x001e000000037984 */ /* 0x000fe20000000800 */
[----:B---3--:R-:W-:-:S03]  /*06a0*/  VIADDMNMX R9, R16, R9, R8, PT ;  /* 0x0000000910097246 */ /* 0x008fc60003800108 */
[----:B------:R-:W3:Y:S01]  /*06b0*/  LDS.128 R12, [R2+0x70] ;  /* 0x00007000020c7984 */ /* 0x000ee20000000c00 */
[----:B0-----:R-:W-:-:S03]  /*06c0*/  VIADDMNMX R9, R17, R10, R9, PT ;  /* 0x0000000a11097246 */ /* 0x001fc60003800109 */
[----:B------:R-:W0:Y:S01]  /*06d0*/  LDS R21, [R0+0x1f00] ;  /* 0x001f000000157984 */ /* 0x000e220000000800 */
[----:B----4-:R-:W-:-:S03]  /*06e0*/  VIADDMNMX R9, R18, R11, R9, PT ;  /* 0x0000000b12097246 */ /* 0x010fc60003800109 */
[----:B------:R-:W4:Y:S01]  /*06f0*/  LDS R8, [R0+0x1f80] ;  /* 0x001f800000087984 */ /* 0x000f220000000800 */
[----:B-----5:R-:W-:-:S04]  /*0700*/  VIADDMNMX R4, R19, R4, R9, PT ;  /* 0x0000000413047246 */ /* 0x020fc80003800109 */
[----:B------:R-:W-:-:S04]  /*0710*/  VIADDMNMX R4, R20, R5, R4, PT ;  /* 0x0000000514047246 */ /* 0x000fc80003800104 */
[----:B-1----:R-:W-:-:S04]  /*0720*/  VIADDMNMX R4, R23, R6, R4, PT ;  /* 0x0000000617047246 */ /* 0x002fc80003800104 */
[----:B--2---:R-:W-:-:S04]  /*0730*/  VIADDMNMX R4, R22, R7, R4, PT ;  /* 0x0000000716047246 */ /* 0x004fc80003800104 */
[----:B---3--:R-:W-:-:S04]  /*0740*/  VIADDMNMX R3, R3, R12, R4, PT ;  /* 0x0000000c03037246 */ /* 0x008fc80003800104 */
[----:B------:R-:W-:-:S04]  /*0750*/  VIADDMNMX R3, R24, R13, R3, PT ;  /* 0x0000000d18037246 */ /* 0x000fc80003800103 */
[----:B0-----:R-:W-:-:S04]  /*0760*/  VIADDMNMX R3, R21, R14, R3, PT ;  /* 0x0000000e15037246 */ /* 0x001fc80003800103 */
[----:B----4-:R-:W-:-:S05]  /*0770*/  VIADDMNMX R3, R8, R15, R3, PT ;  /* 0x0000000f08037246 */ /* 0x010fca0003800103 */
[----:B------:R-:W-:Y:S01]  /*0780*/  STG.E desc[UR6][R28.64], R3 ;  /* 0x000000031c007986 */ /* 0x000fe2000c101906 */
[----:B------:R-:W-:Y:S05]  /*0790*/  EXIT ;  /* 0x000000000000794d */ /* 0x000fea0003800000 */
.L_x_0:
[----:B------:R-:W-:-:S00]  /*07a0*/  BRA `(.L_x_0) ;  /* 0xfffffffc00fc7947 */ /* 0x000fc0000383ffff */
[----:B------:R-:W-:-:S00]  /*07b0*/  NOP ;  /* 0x0000000000007918 */ /* 0x000fc00000000000 */
        /* <DEDUP_REMOVED lines=12> */
.L_x_5:


//--------------------- .text._Z6phase2Piii       --------------------------
	.section	.text._Z6phase2Piii,"ax",@progbits
	.align	128
        .global         _Z6phase2Piii
        .type           _Z6phase2Piii,@function
        .size           _Z6phase2Piii,(.L_x_6 - _Z6phase2Piii)
        .other          _Z6phase2Piii,@"STO_CUDA_ENTRY STV_DEFAULT"
_Z6phase2Piii:
.text._Z6phase2Piii:
[----:B------:R-:W-:Y:S01]  /*0000*/  LDC R1, c[0x0][0x37c] ;  /* 0x0000df00ff017b82 */ /* 0x000fe20000000800 */
[----:B------:R-:W0:Y:S07]  /*0010*/  S2R R0, SR_CTAID.X ;  /* 0x0000000000007919 */ /* 0x000e2e0000002500 */
[----:B------:R-:W0:Y:S02]  /*0020*/  LDC R5, c[0x0][0x388] ;  /* 0x0000e200ff057b82 */ /* 0x000e240000000800 */
[----:B0-----:R-:W-:-:S13]  /*0030*/  ISETP.NE.AND P0, PT, R0, R5, PT ;  /* 0x000000050000720c */ /* 0x001fda0003f05270 */
[----:B------:R-:W-:Y:S05]  /*0040*/  @!P0 EXIT ;  /* 0x000000000000894d */ /* 0x000fea0003800000 */
[----:B------:R-:W0:Y:S01]  /*0050*/  S2R R8, SR_TID.Y ;  /* 0x0000000000087919 */ /* 0x000e220000002200 */
[----:B------:R-:W1:Y:S01]  /*0060*/  LDCU UR8, c[0x0][0x38c] ;  /* 0x00007180ff0877ac */ /* 0x000e620008000800 */
[----:B------:R-:W-:Y:S01]  /*0070*/  IMAD.MOV.U32 R7, RZ, RZ, 0x3fffffff ;  /* 0x3fffffffff077424 */ /* 0x000fe200078e00ff */
[----:B------:R-:W2:Y:S01]  /*0080*/  S2R R11, SR_TID.X ;  /* 0x00000000000b7919 */ /* 0x000ea20000002100 */
[----:B------:R-:W3:Y:S01]  /*0090*/  LDCU.64 UR6, c[0x0][0x358] ;  /* 0x00006b00ff0677ac */ /* 0x000ee20008000a00 */
[C---:B0-----:R-:W-:Y:S02]  /*00a0*/  IMAD R4, R5.reuse, 0x20, R8 ;  /* 0x0000002005047824 */ /* 0x041fe400078e0208 */
[----:B--2---:R-:W-:-:S05]  /*00b0*/  IMAD R5, R5, 0x20, R11 ;  /* 0x0000002005057824 */ /* 0x004fca00078e020b */
[----:B------:R-:W-:-:S04]  /*00c0*/  VIMNMX R2, PT, PT, R4, R5, !PT ;  /* 0x0000000504027248 */ /* 0x000fc80007fe0100 */
[----:B-1----:R-:W-:-:S13]  /*00d0*/  ISETP.GE.AND P0, PT, R2, UR8, PT ;  /* 0x0000000802007c0c */ /* 0x002fda000bf06270 */
[----:B------:R-:W0:Y:S01]  /*00e0*/  @!P0 LDC.64 R2, c[0x0][0x380] ;  /* 0x0000e000ff028b82 */ /* 0x000e220000000a00 */
[----:B------:R-:W-:-:S04]  /*00f0*/  @!P0 IMAD R9, R4, UR8, R5 ;  /* 0x0000000804098c24 */ /* 0x000fc8000f8e0205 */
[----:B0-----:R-:W-:-:S05]  /*0100*/  @!P0 IMAD.WIDE R2, R9, 0x4, R2 ;  /* 0x0000000409028825 */ /* 0x001fca00078e0202 */
[----:B---3--:R-:W2:Y:S01]  /*0110*/  @!P0 LDG.E R7, desc[UR6][R2.64] ;  /* 0x0000000602078981 */ /* 0x008ea2000c1e1900 */
[----:B------:R-:W0:Y:S08]  /*0120*/  S2UR UR4, SR_CTAID.Y ;  /* 0x00000000000479c3 */ /* 0x000e300000002600 */
[----:B------:R-:W1:Y:S01]  /*0130*/  S2UR UR5, SR_CgaCtaId ;  /* 0x00000000000579c3 */ /* 0x000e620000008800 */
[----:B0-----:R-:W-:Y:S01]  /*0140*/  ISETP.NE.AND P0, PT, RZ, UR4, PT ;  /* 0x00000004ff007c0c */ /* 0x001fe2000bf05270 */
[----:B------:R-:W-:-:S02]  /*0150*/  UMOV UR4, 0x400 ;  /* 0x0000040000047882 */ /* 0x000fc40000000000 */
[----:B-1----:R-:W-:-:S10]  /*0160*/  ULEA UR4, UR5, UR4, 0x18 ;  /* 0x0000000405047291 */ /* 0x002fd4000f8ec0ff */
[C---:B------:R-:W-:Y:S02]  /*0170*/  @P0 IMAD R4, R0.reuse, 0x20, R8 ;  /* 0x0000002000040824 */ /* 0x040fe400078e0208 */
[--C-:B------:R-:W-:Y:S02]  /*0180*/  @!P0 IMAD R5, R0, 0x20, R11.reuse ;  /* 0x0000002000058824 */ /* 0x100fe400078e020b */
[----:B------:R-:W-:-:S03]  /*0190*/  IMAD R0, R8, 0x20, R11 ;  /* 0x0000002008007824 */ /* 0x000fc600078e020b */
[----:B------:R-:W-:Y:S02]  /*01a0*/  VIMNMX R6, PT, PT, R4, R5, !PT ;  /* 0x0000000504067248 */ /* 0x000fe40007fe0100 */
[----:B------:R-:W-:Y:S02]  /*01b0*/  LEA R0, R0, UR4, 0x2 ;  /* 0x0000000400007c11 */ /* 0x000fe4000f8e10ff */
[----:B------:R-:W-:-:S03]  /*01c0*/  ISETP.GE.AND P1, PT, R6, UR8, PT ;  /* 0x0000000806007c0c */ /* 0x000fc6000bf26270 */
[----:B--2---:R0:W-:Y:S10]  /*01d0*/  STS [R0], R7 ;  /* 0x0000000700007388 */ /* 0x0041f40000000800 */
[----:B------:R-:W-:Y:S05]  /*01e0*/  @P1 EXIT ;  /* 0x000000000000194d */ /* 0x000fea0003800000 */
[----:B------:R-:W1:Y:S01]  /*01f0*/  LDC.64 R2, c[0x0][0x380] ;  /* 0x0000e000ff027b82 */ /* 0x000e620000000a00 */
[----:B------:R-:W-:-:S04]  /*0200*/  IMAD R5, R4, UR8, R5 ;  /* 0x0000000804057c24 */ /* 0x000fc8000f8e0205 */
[----:B-1----:R-:W-:-:S05]  /*0210*/  IMAD.WIDE R2, R5, 0x4, R2 ;  /* 0x0000000405027825 */ /* 0x002fca00078e0202 */
[----:B------:R-:W2:Y:S04]  /*0220*/  LDG.E R5, desc[UR6][R2.64] ;  /* 0x0000000602057981 */ /* 0x000ea8000c1e1900 */
[----:B--2---:R1:W-:Y:S01]  /*0230*/  STS [R0+0x1000], R5 ;  /* 0x0010000500007388 */ /* 0x0043e20000000800 */
[----:B------:R-:W-:Y:S06]  /*0240*/  BAR.SYNC.DEFER_BLOCKING 0x0 ;  /* 0x0000000000007b1d */ /* 0x000fec0000010000 */
[----:B------:R-:W-:Y:S05]  /*0250*/  @!P0 BRA `(.L_x_1) ;  /* 0x00000008000c8947 */ /* 0x000fea0003800000 */
[----:B------:R-:W-:Y:S01]  /*0260*/  LEA R4, R8, UR4, 0x7 ;  /* 0x0000000408047c11 */ /* 0x000fe2000f8e38ff */
[----:B------:R-:W-:Y:S01]  /*0270*/  LDS R6, [R0+0x1000] ;  /* 0x0010000000067984 */ /* 0x000fe20000000800 */
[----:B-1----:R-:W-:-:S03]  /*0280*/  LEA R5, R11, UR4, 0x2 ;  /* 0x000000040b057c11 */ /* 0x002fc6000f8e10ff */
[----:B0-----:R-:W-:Y:S04]  /*0290*/  LDS R7, [R4+0x1000] ;  /* 0x0010000004077984 */ /* 0x001fe80000000800 */
[----:B------:R-:W0:Y:S02]  /*02a0*/  LDS R8, [R5] ;  /* 0x0000000005087984 */ /* 0x000e240000000800 */
[----:B0-----:R-:W-:-:S05]  /*02b0*/  VIADDMNMX R7, R8, R7, R6, PT ;  /* 0x0000000708077246 */ /* 0x001fca0003800106 */
[----:B------:R-:W-:Y:S04]  /*02c0*/  STS [R0+0x1000], R7 ;  /* 0x0010000700007388 */ /* 0x000fe80000000800 */
[----:B------:R-:W-:Y:S04]  /*02d0*/  LDS R6, [R4+0x1004] ;  /* 0x0010040004067984 */ /* 0x000fe80000000800 */
[----:B------:R-:W0:Y:S02]  /*02e0*/  LDS R8, [R5+0x80] ;  /* 0x0000800005087984 */ /* 0x000e240000000800 */
        /* <DEDUP_REMOVED lines=120> */
[----:B0-----:R-:W-:Y:S01]  /*0a70*/  VIADDMNMX R9, R8, R6, R7, PT ;  /* 0x0000000608097246 */ /* 0x001fe20003800107 */
[----:B------:R-:W-:Y:S06]  /*0a80*/  BRA `(.L_x_2) ;  /* 0x0000000800087947 */ /* 0x000fec0003800000 */
.L_x_1:
[----:B------:R-:W-:Y:S02]  /*0a90*/  LEA R4, R8, UR4, 0x7 ;  /* 0x0000000408047c11 */ /* 0x000fe4000f8e38ff */
[----:B-1----:R-:W-:Y:S01]  /*0aa0*/  LEA R5, R11, UR4, 0x2 ;  /* 0x000000040b057c11 */ /* 0x002fe2000f8e10ff */
[----:B------:R-:W-:Y:S04]  /*0ab0*/  LDS R8, [R0+0x1000] ;  /* 0x0010000000087984 */ /* 0x000fe80000000800 */
[----:B------:R-:W-:Y:S04]  /*0ac0*/  LDS R6, [R4] ;  /* 0x0000000004067984 */ /* 0x000fe80000000800 */
[----:B0-----:R-:W0:Y:S02]  /*0ad0*/  LDS R7, [R5+0x1000] ;  /* 0x0010000005077984 */ /* 0x001e240000000800 */
        /* <DEDUP_REMOVED lines=124> */
[----:B0-----:R-:W-:-:S07]  /*12a0*/  VIADDMNMX R9, R8, R6, R7, PT ;  /* 0x0000000608097246 */ /* 0x001fce0003800107 */
.L_x_2:
[----:B------:R-:W-:Y:S04]  /*12b0*/  STG.E desc[UR6][R2.64], R9 ;  /* 0x0000000902007986 */ /* 0x000fe8000c101906 */
[----:B------:R-:W-:Y:S01]  /*12c0*/  STS [R0+0x1000], R9 ;  /* 0x0010000900007388 */ /* 0x000fe20000000800 */
[----:B------:R-:W-:Y:S05]  /*12d0*/  EXIT ;  /* 0x000000000000794d */ /* 0x000fea0003800000 */
.L_x_3:
        /* <DEDUP_REMOVED lines=10> */
.L_x_6:


//--------------------- .text._Z6phase1Piii       --------------------------
	.section	.text._Z6phase1Piii,"ax",@progbits
	.align	128
        .global         _Z6phase1Piii
        .type           _Z6phase1Piii,@function
        .size           _Z6phase1Piii,(.L_x_7 - _Z6phase1Piii)
        .other          _Z6phase1Piii,@"STO_CUDA_ENTRY STV_DEFAULT"
_Z6phase1Piii:
.text._Z6phase1Piii:
[----:B------:R-:W-:Y:S01]  /*0000*/  LDC R1, c[0x0][0x37c] ;  /* 0x0000df00ff017b82 */ /* 0x000fe20000000800 */
[----:B------:R-:W0:Y:S07]  /*0010*/  S2R R6, SR_TID.Y ;  /* 0x0000000000067919 */ /* 0x000e2e0000002200 */
[----:B------:R-:W0:Y:S01]  /*0020*/  LDC.64 R10, c[0x0][0x388] ;  /* 0x0000e200ff0a7b82 */ /* 0x000e220000000a00 */
[----:B------:R-:W1:Y:S01]  /*0030*/  LDCU.64 UR6, c[0x0][0x358] ;  /* 0x00006b00ff0677ac */ /* 0x000e620008000a00 */
[----:B------:R-:W-:Y:S01]  /*0040*/  IMAD.MOV.U32 R7, RZ, RZ, 0x3fffffff ;  /* 0x3fffffffff077424 */ /* 0x000fe200078e00ff */
[----:B------:R-:W2:Y:S05]  /*0050*/  S2R R9, SR_TID.X ;  /* 0x0000000000097919 */ /* 0x000eaa0000002100 */
[----:B------:R-:W3:Y:S01]  /*0060*/  LDC.64 R2, c[0x0][0x380] ;  /* 0x0000e000ff027b82 */ /* 0x000ee20000000a00 */
[----:B0-----:R-:W-:-:S02]  /*0070*/  IMAD R0, R10, 0x20, R6 ;  /* 0x000000200a007824 */ /* 0x001fc400078e0206 */
[----:B--2---:R-:W-:-:S05]  /*0080*/  IMAD R5, R10, 0x20, R9 ;  /* 0x000000200a057824 */ /* 0x004fca00078e0209 */
[C---:B------:R-:W-:Y:S01]  /*0090*/  VIMNMX R4, PT, PT, R0.reuse, R5, !PT ;  /* 0x0000000500047248 */ /* 0x040fe20007fe0100 */
[----:B------:R-:W-:-:S03]  /*00a0*/  IMAD R5, R0, R11, R5 ;  /* 0x0000000b00057224 */ /* 0x000fc600078e0205 */
[----:B------:R-:W-:Y:S01]  /*00b0*/  ISETP.GE.AND P0, PT, R4, R11, PT ;  /* 0x0000000b0400720c */ /* 0x000fe20003f06270 */
[----:B---3--:R-:W-:-:S12]  /*00c0*/  IMAD.WIDE R2, R5, 0x4, R2 ;  /* 0x0000000405027825 */ /* 0x008fd800078e0202 */
[----:B-1----:R-:W2:Y:S01]  /*00d0*/  @!P0 LDG.E R7, desc[UR6][R2.64] ;  /* 0x0000000602078981 */ /* 0x002ea2000c1e1900 */
[----:B------:R-:W0:Y:S01]  /*00e0*/  S2UR UR5, SR_CgaCtaId ;  /* 0x00000000000579c3 */ /* 0x000e220000008800 */
[----:B------:R-:W-:Y:S01]  /*00f0*/  UMOV UR4, 0x400 ;  /* 0x0000040000047882 */ /* 0x000fe20000000000 */
[----:B------:R-:W-:Y:S01]  /*0100*/  IMAD R0, R6, 0x20, R9 ;  /* 0x0000002006007824 */ /* 0x000fe200078e0209 */
[----:B0-----:R-:W-:-:S06]  /*0110*/  ULEA UR4, UR5, UR4, 0x18 ;  /* 0x0000000405047291 */ /* 0x001fcc000f8ec0ff */
[----:B------:R-:W-:Y:S02]  /*0120*/  LEA R0, R0, UR4, 0x2 ;  /* 0x0000000400007c11 */ /* 0x000fe4000f8e10ff */
[----:B------:R-:W-:Y:S02]  /*0130*/  LEA R5, R6, UR4, 0x7 ;  /* 0x0000000406057c11 */ /* 0x000fe4000f8e38ff */
[----:B------:R-:W-:Y:S01]  /*0140*/  LEA R4, R9, UR4, 0x2 ;  /* 0x0000000409047c11 */ /* 0x000fe2000f8e10ff */
[----:B--2---:R-:W-:Y:S01]  /*0150*/  STS [R0], R7 ;  /* 0x0000000700007388 */ /* 0x004fe20000000800 */
[----:B------:R-:W-:Y:S06]  /*0160*/  BAR.SYNC.DEFER_BLOCKING 0x0 ;  /* 0x0000000000007b1d */ /* 0x000fec0000010000 */
[----:B------:R-:W-:Y:S04]  /*0170*/  LDS R6, [R5] ;  /* 0x0000000005067984 */ /* 0x000fe80000000800 */
[----:B------:R-:W-:Y:S04]  /*0180*/  LDS R9, [R4] ;  /* 0x0000000004097984 */ /* 0x000fe80000000800 */
[----:B------:R-:W0:Y:S02]  /*0190*/  LDS R8, [R0] ;  /* 0x0000000000087984 */ /* 0x000e240000000800 */
[----:B0-----:R-:W-:-:S05]  /*01a0*/  VIADDMNMX R9, R9, R6, R8, PT ;  /* 0x0000000609097246 */ /* 0x001fca0003800108 */
[----:B------:R-:W-:Y:S01]  /*01b0*/  STS [R0], R9 ;  /* 0x0000000900007388 */ /* 0x000fe20000000800 */
[----:B------:R-:W-:Y:S06]  /*01c0*/  BAR.SYNC.DEFER_BLOCKING 0x0 ;  /* 0x0000000000007b1d */ /* 0x000fec0000010000 */
[----:B------:R-:W-:Y:S04]  /*01d0*/  LDS R6, [R5+0x4] ;  /* 0x0000040005067984 */ /* 0x000fe80000000800 */
[----:B------:R-:W-:Y:S04]  /*01e0*/  LDS R11, [R4+0x80] ;  /* 0x00008000040b7984 */ /* 0x000fe80000000800 */
        /* <DEDUP_REMOVED lines=182> */
[----:B------:R0:W-:Y:S01]  /*0d50*/  STS [R0], R11 ;  /* 0x0000000b00007388 */ /* 0x0001e20000000800 */
[----:B------:R-:W-:Y:S06]  /*0d60*/  BAR.SYNC.DEFER_BLOCKING 0x0 ;  /* 0x0000000000007b1d */ /* 0x000fec0000010000 */
[----:B------:R-:W-:Y:S05]  /*0d70*/  @P0 EXIT ;  /* 0x000000000000094d */ /* 0x000fea0003800000 */
[----:B------:R-:W1:Y:S04]  /*0d80*/  LDS R5, [R0] ;  /* 0x0000000000057984 */ /* 0x000e680000000800 */
[----:B-1----:R-:W-:Y:S01]  /*0d90*/  STG.E desc[UR6][R2.64], R5 ;  /* 0x0000000502007986 */ /* 0x002fe2000c101906 */
[----:B------:R-:W-:Y:S05]  /*0da0*/  EXIT ;  /* 0x000000000000794d */ /* 0x000fea0003800000 */
.L_x_4:
        /* <DEDUP_REMOVED lines=13> */
.L_x_7:


//--------------------- .nv.shared._Z6phase3Piii  --------------------------
	.section	.nv.shared._Z6phase3Piii,"aw",@nobits
	.sectionflags	@""
	.align	16
	.zero		1024


//--------------------- .nv.shared.reserved.0     --------------------------
	.section	.nv.shared.reserved.0,"aw",@nobits
	.weak		__nv_reservedSMEM_offset_0_alias
	.size		__nv_reservedSMEM_offset_0_alias, 0, 64
	.other		__nv_reservedSMEM_offset_0_alias,@"STO_CUDA_RESERVED_SHARED STV_DEFAULT"
__nv_reservedSMEM_offset_0_alias:
	.zero		0
	.zero		64


//--------------------- .nv.shared._Z6phase2Piii  --------------------------
	.section	.nv.shared._Z6phase2Piii,"aw",@nobits
	.sectionflags	@""
	.align	16
	.zero		1024


//--------------------- .nv.shared._Z6phase1Piii  --------------------------
	.section	.nv.shared._Z6phase1Piii,"aw",@nobits
	.sectionflags	@""
	.align	16
	.zero		1024


//--------------------- .nv.constant0._Z6phase3Piii --------------------------
	.section	.nv.constant0._Z6phase3Piii,"a",@progbits
	.sectionflags	@""
	.align	4
.nv.constant0._Z6phase3Piii:
	.zero		912


//--------------------- .nv.constant0._Z6phase2Piii --------------------------
	.section	.nv.constant0._Z6phase2Piii,"a",@progbits
	.sectionflags	@""
	.align	4
.nv.constant0._Z6phase2Piii:
	.zero		912


//--------------------- .nv.constant0._Z6phase1Piii --------------------------
	.section	.nv.constant0._Z6phase1Piii,"a",@progbits
	.sectionflags	@""
	.align	4
.nv.constant0._Z6phase1Piii:
	.zero		912


//--------------------- SYMBOLS --------------------------

	.type		.nv.reservedSmem.offset0,@object
	.size		.nv.reservedSmem.offset0,0x4
	.type		.nv.reservedSmem.cap,@object
	.size		.nv.reservedSmem.cap,0x4
